//
// Generated by NVIDIA NVVM Compiler
//
// Compiler Build ID: CL-36424714
// Cuda compilation tools, release 13.0, V13.0.88
// Based on NVVM 20.0.0
//

.version 9.0
.target sm_100
.address_size 64

	// .globl	_Z10matrix_subiPiS_
.extern .func  (.param .b32 func_retval0) vprintf
(
	.param .b64 vprintf_param_0,
	.param .b64 vprintf_param_1
)
;
.global .align 1 .b8 $str[4] = {37, 105, 32};
.global .align 1 .b8 $str$1[2] = {10};

.visible .entry _Z10matrix_subiPiS_(
	.param .u32 _Z10matrix_subiPiS__param_0,
	.param .u64 .ptr .align 1 _Z10matrix_subiPiS__param_1,
	.param .u64 .ptr .align 1 _Z10matrix_subiPiS__param_2
)
{
	.reg .pred 	%p<2>;
	.reg .b32 	%r<10>;
	.reg .b64 	%rd<8>;

	ld.param.u32 	%r2, [_Z10matrix_subiPiS__param_0];
	ld.param.u64 	%rd1, [_Z10matrix_subiPiS__param_1];
	ld.param.u64 	%rd2, [_Z10matrix_subiPiS__param_2];
	mov.u32 	%r3, %tid.x;
	mov.u32 	%r4, %ctaid.x;
	mov.u32 	%r5, %ntid.x;
	mad.lo.s32 	%r1, %r4, %r5, %r3;
	setp.ge.s32 	%p1, %r1, %r2;
	@%p1 bra 	$L__BB0_2;
	cvta.to.global.u64 	%rd3, %rd1;
	cvta.to.global.u64 	%rd4, %rd2;
	mul.wide.s32 	%rd5, %r1, 4;
	add.s64 	%rd6, %rd4, %rd5;
	ld.global.u32 	%r6, [%rd6];
	add.s64 	%rd7, %rd3, %rd5;
	ld.global.u32 	%r7, [%rd7];
	sub.s32 	%r8, %r7, %r6;
	max.s32 	%r9, %r8, 0;
	st.global.u32 	[%rd7], %r9;
$L__BB0_2:
	ret;

}
	// .globl	_Z7print_miiPi
.visible .entry _Z7print_miiPi(
	.param .u32 _Z7print_miiPi_param_0,
	.param .u32 _Z7print_miiPi_param_1,
	.param .u64 .ptr .align 1 _Z7print_miiPi_param_2
)
{
	.local .align 8 .b8 	__local_depot1[8];
	.reg .b64 	%SP;
	.reg .b64 	%SPL;
	.reg .pred 	%p<17>;
	.reg .b32 	%r<148>;
	.reg .b64 	%rd<59>;

	mov.u64 	%SPL, __local_depot1;
	cvta.local.u64 	%SP, %SPL;
	ld.param.u32 	%r22, [_Z7print_miiPi_param_0];
	ld.param.u32 	%r23, [_Z7print_miiPi_param_1];
	ld.param.u64 	%rd7, [_Z7print_miiPi_param_2];
	cvta.to.global.u64 	%rd1, %rd7;
	setp.lt.s32 	%p1, %r23, 1;
	@%p1 bra 	$L__BB1_23;
	setp.lt.s32 	%p2, %r22, 1;
	@%p2 bra 	$L__BB1_17;
	and.b32  	%r1, %r22, 15;
	and.b32  	%r2, %r22, 7;
	and.b32  	%r3, %r22, 3;
	mov.b32 	%r141, 0;
	mov.u64 	%rd54, $str$1;
	add.u64 	%rd18, %SP, 0;
	mov.u64 	%rd41, $str;
$L__BB1_3:
	setp.lt.u32 	%p7, %r22, 16;
	mul.lo.s32 	%r5, %r141, %r22;
	mov.b32 	%r144, 0;
	@%p7 bra 	$L__BB1_6;
	and.b32  	%r38, %r22, 2147483632;
	neg.s32 	%r142, %r38;
	mul.wide.u32 	%rd12, %r5, 4;
	add.s64 	%rd13, %rd1, %rd12;
	add.s64 	%rd58, %rd13, 32;
$L__BB1_5:
	.pragma "nounroll";
	and.b32  	%r144, %r22, 2147483632;
	ld.global.u32 	%r39, [%rd58+-32];
	add.u64 	%rd14, %SP, 0;
	add.u64 	%rd15, %SPL, 0;
	st.local.u32 	[%rd15], %r39;
	mov.u64 	%rd16, $str;
	cvta.global.u64 	%rd17, %rd16;
	{ // callseq 5, 0
	.param .b64 param0;
	st.param.b64 	[param0], %rd17;
	.param .b64 param1;
	st.param.b64 	[param1], %rd14;
	.param .b32 retval0;
	call.uni (retval0), 
	vprintf, 
	(
	param0, 
	param1
	);
	ld.param.b32 	%r40, [retval0];
	} // callseq 5
	ld.global.u32 	%r42, [%rd58+-28];
	st.local.u32 	[%rd15], %r42;
	{ // callseq 6, 0
	.param .b64 param0;
	st.param.b64 	[param0], %rd17;
	.param .b64 param1;
	st.param.b64 	[param1], %rd14;
	.param .b32 retval0;
	call.uni (retval0), 
	vprintf, 
	(
	param0, 
	param1
	);
	ld.param.b32 	%r43, [retval0];
	} // callseq 6
	ld.global.u32 	%r45, [%rd58+-24];
	st.local.u32 	[%rd15], %r45;
	{ // callseq 7, 0
	.param .b64 param0;
	st.param.b64 	[param0], %rd17;
	.param .b64 param1;
	st.param.b64 	[param1], %rd14;
	.param .b32 retval0;
	call.uni (retval0), 
	vprintf, 
	(
	param0, 
	param1
	);
	ld.param.b32 	%r46, [retval0];
	} // callseq 7
	ld.global.u32 	%r48, [%rd58+-20];
	st.local.u32 	[%rd15], %r48;
	{ // callseq 8, 0
	.param .b64 param0;
	st.param.b64 	[param0], %rd17;
	.param .b64 param1;
	st.param.b64 	[param1], %rd14;
	.param .b32 retval0;
	call.uni (retval0), 
	vprintf, 
	(
	param0, 
	param1
	);
	ld.param.b32 	%r49, [retval0];
	} // callseq 8
	ld.global.u32 	%r51, [%rd58+-16];
	st.local.u32 	[%rd15], %r51;
	{ // callseq 9, 0
	.param .b64 param0;
	st.param.b64 	[param0], %rd17;
	.param .b64 param1;
	st.param.b64 	[param1], %rd14;
	.param .b32 retval0;
	call.uni (retval0), 
	vprintf, 
	(
	param0, 
	param1
	);
	ld.param.b32 	%r52, [retval0];
	} // callseq 9
	ld.global.u32 	%r54, [%rd58+-12];
	st.local.u32 	[%rd15], %r54;
	{ // callseq 10, 0
	.param .b64 param0;
	st.param.b64 	[param0], %rd17;
	.param .b64 param1;
	st.param.b64 	[param1], %rd14;
	.param .b32 retval0;
	call.uni (retval0), 
	vprintf, 
	(
	param0, 
	param1
	);
	ld.param.b32 	%r55, [retval0];
	} // callseq 10
	ld.global.u32 	%r57, [%rd58+-8];
	st.local.u32 	[%rd15], %r57;
	{ // callseq 11, 0
	.param .b64 param0;
	st.param.b64 	[param0], %rd17;
	.param .b64 param1;
	st.param.b64 	[param1], %rd14;
	.param .b32 retval0;
	call.uni (retval0), 
	vprintf, 
	(
	param0, 
	param1
	);
	ld.param.b32 	%r58, [retval0];
	} // callseq 11
	ld.global.u32 	%r60, [%rd58+-4];
	st.local.u32 	[%rd15], %r60;
	{ // callseq 12, 0
	.param .b64 param0;
	st.param.b64 	[param0], %rd17;
	.param .b64 param1;
	st.param.b64 	[param1], %rd14;
	.param .b32 retval0;
	call.uni (retval0), 
	vprintf, 
	(
	param0, 
	param1
	);
	ld.param.b32 	%r61, [retval0];
	} // callseq 12
	ld.global.u32 	%r63, [%rd58];
	st.local.u32 	[%rd15], %r63;
	{ // callseq 13, 0
	.param .b64 param0;
	st.param.b64 	[param0], %rd17;
	.param .b64 param1;
	st.param.b64 	[param1], %rd14;
	.param .b32 retval0;
	call.uni (retval0), 
	vprintf, 
	(
	param0, 
	param1
	);
	ld.param.b32 	%r64, [retval0];
	} // callseq 13
	ld.global.u32 	%r66, [%rd58+4];
	st.local.u32 	[%rd15], %r66;
	{ // callseq 14, 0
	.param .b64 param0;
	st.param.b64 	[param0], %rd17;
	.param .b64 param1;
	st.param.b64 	[param1], %rd14;
	.param .b32 retval0;
	call.uni (retval0), 
	vprintf, 
	(
	param0, 
	param1
	);
	ld.param.b32 	%r67, [retval0];
	} // callseq 14
	ld.global.u32 	%r69, [%rd58+8];
	st.local.u32 	[%rd15], %r69;
	{ // callseq 15, 0
	.param .b64 param0;
	st.param.b64 	[param0], %rd17;
	.param .b64 param1;
	st.param.b64 	[param1], %rd14;
	.param .b32 retval0;
	call.uni (retval0), 
	vprintf, 
	(
	param0, 
	param1
	);
	ld.param.b32 	%r70, [retval0];
	} // callseq 15
	ld.global.u32 	%r72, [%rd58+12];
	st.local.u32 	[%rd15], %r72;
	{ // callseq 16, 0
	.param .b64 param0;
	st.param.b64 	[param0], %rd17;
	.param .b64 param1;
	st.param.b64 	[param1], %rd14;
	.param .b32 retval0;
	call.uni (retval0), 
	vprintf, 
	(
	param0, 
	param1
	);
	ld.param.b32 	%r73, [retval0];
	} // callseq 16
	ld.global.u32 	%r75, [%rd58+16];
	st.local.u32 	[%rd15], %r75;
	{ // callseq 17, 0
	.param .b64 param0;
	st.param.b64 	[param0], %rd17;
	.param .b64 param1;
	st.param.b64 	[param1], %rd14;
	.param .b32 retval0;
	call.uni (retval0), 
	vprintf, 
	(
	param0, 
	param1
	);
	ld.param.b32 	%r76, [retval0];
	} // callseq 17
	ld.global.u32 	%r78, [%rd58+20];
	st.local.u32 	[%rd15], %r78;
	{ // callseq 18, 0
	.param .b64 param0;
	st.param.b64 	[param0], %rd17;
	.param .b64 param1;
	st.param.b64 	[param1], %rd14;
	.param .b32 retval0;
	call.uni (retval0), 
	vprintf, 
	(
	param0, 
	param1
	);
	ld.param.b32 	%r79, [retval0];
	} // callseq 18
	ld.global.u32 	%r81, [%rd58+24];
	st.local.u32 	[%rd15], %r81;
	{ // callseq 19, 0
	.param .b64 param0;
	st.param.b64 	[param0], %rd17;
	.param .b64 param1;
	st.param.b64 	[param1], %rd14;
	.param .b32 retval0;
	call.uni (retval0), 
	vprintf, 
	(
	param0, 
	param1
	);
	ld.param.b32 	%r82, [retval0];
	} // callseq 19
	ld.global.u32 	%r84, [%rd58+28];
	st.local.u32 	[%rd15], %r84;
	{ // callseq 20, 0
	.param .b64 param0;
	st.param.b64 	[param0], %rd17;
	.param .b64 param1;
	st.param.b64 	[param1], %rd14;
	.param .b32 retval0;
	call.uni (retval0), 
	vprintf, 
	(
	param0, 
	param1
	);
	ld.param.b32 	%r85, [retval0];
	} // callseq 20
	add.s32 	%r142, %r142, 16;
	add.s64 	%rd58, %rd58, 64;
	setp.eq.s32 	%p8, %r142, 0;
	@%p8 bra 	$L__BB1_6;
	bra.uni 	$L__BB1_5;
$L__BB1_6:
	setp.eq.s32 	%p9, %r1, 0;
	@%p9 bra 	$L__BB1_16;
	cvta.to.local.u64 	%rd5, %rd18;
	add.s32 	%r87, %r1, -1;
	setp.lt.u32 	%p10, %r87, 7;
	@%p10 bra 	$L__BB1_9;
	add.s32 	%r88, %r144, %r5;
	mul.wide.u32 	%rd19, %r88, 4;
	add.s64 	%rd20, %rd1, %rd19;
	ld.global.u32 	%r89, [%rd20];
	st.local.u32 	[%rd5], %r89;
	cvta.global.u64 	%rd22, %rd41;
	{ // callseq 21, 0
	.param .b64 param0;
	st.param.b64 	[param0], %rd22;
	.param .b64 param1;
	st.param.b64 	[param1], %rd18;
	.param .b32 retval0;
	call.uni (retval0), 
	vprintf, 
	(
	param0, 
	param1
	);
	ld.param.b32 	%r90, [retval0];
	} // callseq 21
	cvt.u64.u32 	%rd24, %r5;
	cvt.u64.u32 	%rd25, %r144;
	add.s64 	%rd26, %rd25, %rd24;
	shl.b64 	%rd27, %rd26, 2;
	add.s64 	%rd28, %rd1, %rd27;
	ld.global.u32 	%r92, [%rd28+4];
	st.local.u32 	[%rd5], %r92;
	{ // callseq 22, 0
	.param .b64 param0;
	st.param.b64 	[param0], %rd22;
	.param .b64 param1;
	st.param.b64 	[param1], %rd18;
	.param .b32 retval0;
	call.uni (retval0), 
	vprintf, 
	(
	param0, 
	param1
	);
	ld.param.b32 	%r93, [retval0];
	} // callseq 22
	ld.global.u32 	%r95, [%rd28+8];
	st.local.u32 	[%rd5], %r95;
	{ // callseq 23, 0
	.param .b64 param0;
	st.param.b64 	[param0], %rd22;
	.param .b64 param1;
	st.param.b64 	[param1], %rd18;
	.param .b32 retval0;
	call.uni (retval0), 
	vprintf, 
	(
	param0, 
	param1
	);
	ld.param.b32 	%r96, [retval0];
	} // callseq 23
	ld.global.u32 	%r98, [%rd28+12];
	st.local.u32 	[%rd5], %r98;
	{ // callseq 24, 0
	.param .b64 param0;
	st.param.b64 	[param0], %rd22;
	.param .b64 param1;
	st.param.b64 	[param1], %rd18;
	.param .b32 retval0;
	call.uni (retval0), 
	vprintf, 
	(
	param0, 
	param1
	);
	ld.param.b32 	%r99, [retval0];
	} // callseq 24
	ld.global.u32 	%r101, [%rd28+16];
	st.local.u32 	[%rd5], %r101;
	{ // callseq 25, 0
	.param .b64 param0;
	st.param.b64 	[param0], %rd22;
	.param .b64 param1;
	st.param.b64 	[param1], %rd18;
	.param .b32 retval0;
	call.uni (retval0), 
	vprintf, 
	(
	param0, 
	param1
	);
	ld.param.b32 	%r102, [retval0];
	} // callseq 25
	ld.global.u32 	%r104, [%rd28+20];
	st.local.u32 	[%rd5], %r104;
	{ // callseq 26, 0
	.param .b64 param0;
	st.param.b64 	[param0], %rd22;
	.param .b64 param1;
	st.param.b64 	[param1], %rd18;
	.param .b32 retval0;
	call.uni (retval0), 
	vprintf, 
	(
	param0, 
	param1
	);
	ld.param.b32 	%r105, [retval0];
	} // callseq 26
	ld.global.u32 	%r107, [%rd28+24];
	st.local.u32 	[%rd5], %r107;
	{ // callseq 27, 0
	.param .b64 param0;
	st.param.b64 	[param0], %rd22;
	.param .b64 param1;
	st.param.b64 	[param1], %rd18;
	.param .b32 retval0;
	call.uni (retval0), 
	vprintf, 
	(
	param0, 
	param1
	);
	ld.param.b32 	%r108, [retval0];
	} // callseq 27
	ld.global.u32 	%r110, [%rd28+28];
	st.local.u32 	[%rd5], %r110;
	{ // callseq 28, 0
	.param .b64 param0;
	st.param.b64 	[param0], %rd22;
	.param .b64 param1;
	st.param.b64 	[param1], %rd18;
	.param .b32 retval0;
	call.uni (retval0), 
	vprintf, 
	(
	param0, 
	param1
	);
	ld.param.b32 	%r111, [retval0];
	} // callseq 28
	add.s32 	%r144, %r144, 8;
$L__BB1_9:
	setp.eq.s32 	%p11, %r2, 0;
	@%p11 bra 	$L__BB1_16;
	add.s32 	%r113, %r2, -1;
	setp.lt.u32 	%p12, %r113, 3;
	@%p12 bra 	$L__BB1_12;
	add.s32 	%r114, %r144, %r5;
	mul.wide.u32 	%rd29, %r114, 4;
	add.s64 	%rd30, %rd1, %rd29;
	ld.global.u32 	%r115, [%rd30];
	st.local.u32 	[%rd5], %r115;
	cvta.global.u64 	%rd32, %rd41;
	{ // callseq 29, 0
	.param .b64 param0;
	st.param.b64 	[param0], %rd32;
	.param .b64 param1;
	st.param.b64 	[param1], %rd18;
	.param .b32 retval0;
	call.uni (retval0), 
	vprintf, 
	(
	param0, 
	param1
	);
	ld.param.b32 	%r116, [retval0];
	} // callseq 29
	cvt.u64.u32 	%rd34, %r5;
	cvt.u64.u32 	%rd35, %r144;
	add.s64 	%rd36, %rd35, %rd34;
	shl.b64 	%rd37, %rd36, 2;
	add.s64 	%rd38, %rd1, %rd37;
	ld.global.u32 	%r118, [%rd38+4];
	st.local.u32 	[%rd5], %r118;
	{ // callseq 30, 0
	.param .b64 param0;
	st.param.b64 	[param0], %rd32;
	.param .b64 param1;
	st.param.b64 	[param1], %rd18;
	.param .b32 retval0;
	call.uni (retval0), 
	vprintf, 
	(
	param0, 
	param1
	);
	ld.param.b32 	%r119, [retval0];
	} // callseq 30
	ld.global.u32 	%r121, [%rd38+8];
	st.local.u32 	[%rd5], %r121;
	{ // callseq 31, 0
	.param .b64 param0;
	st.param.b64 	[param0], %rd32;
	.param .b64 param1;
	st.param.b64 	[param1], %rd18;
	.param .b32 retval0;
	call.uni (retval0), 
	vprintf, 
	(
	param0, 
	param1
	);
	ld.param.b32 	%r122, [retval0];
	} // callseq 31
	ld.global.u32 	%r124, [%rd38+12];
	st.local.u32 	[%rd5], %r124;
	{ // callseq 32, 0
	.param .b64 param0;
	st.param.b64 	[param0], %rd32;
	.param .b64 param1;
	st.param.b64 	[param1], %rd18;
	.param .b32 retval0;
	call.uni (retval0), 
	vprintf, 
	(
	param0, 
	param1
	);
	ld.param.b32 	%r125, [retval0];
	} // callseq 32
	add.s32 	%r144, %r144, 4;
$L__BB1_12:
	setp.eq.s32 	%p13, %r3, 0;
	@%p13 bra 	$L__BB1_16;
	setp.eq.s32 	%p14, %r3, 1;
	add.s32 	%r127, %r144, %r5;
	mul.wide.u32 	%rd39, %r127, 4;
	add.s64 	%rd40, %rd1, %rd39;
	ld.global.u32 	%r128, [%rd40];
	st.local.u32 	[%rd5], %r128;
	cvta.global.u64 	%rd42, %rd41;
	{ // callseq 33, 0
	.param .b64 param0;
	st.param.b64 	[param0], %rd42;
	.param .b64 param1;
	st.param.b64 	[param1], %rd18;
	.param .b32 retval0;
	call.uni (retval0), 
	vprintf, 
	(
	param0, 
	param1
	);
	ld.param.b32 	%r129, [retval0];
	} // callseq 33
	@%p14 bra 	$L__BB1_16;
	setp.eq.s32 	%p15, %r3, 2;
	cvt.u64.u32 	%rd44, %r5;
	cvt.u64.u32 	%rd45, %r144;
	add.s64 	%rd46, %rd45, %rd44;
	shl.b64 	%rd47, %rd46, 2;
	add.s64 	%rd6, %rd1, %rd47;
	ld.global.u32 	%r131, [%rd6+4];
	st.local.u32 	[%rd5], %r131;
	cvta.global.u64 	%rd49, %rd41;
	{ // callseq 34, 0
	.param .b64 param0;
	st.param.b64 	[param0], %rd49;
	.param .b64 param1;
	st.param.b64 	[param1], %rd18;
	.param .b32 retval0;
	call.uni (retval0), 
	vprintf, 
	(
	param0, 
	param1
	);
	ld.param.b32 	%r132, [retval0];
	} // callseq 34
	@%p15 bra 	$L__BB1_16;
	ld.global.u32 	%r134, [%rd6+8];
	st.local.u32 	[%rd5], %r134;
	cvta.global.u64 	%rd52, %rd41;
	{ // callseq 35, 0
	.param .b64 param0;
	st.param.b64 	[param0], %rd52;
	.param .b64 param1;
	st.param.b64 	[param1], %rd18;
	.param .b32 retval0;
	call.uni (retval0), 
	vprintf, 
	(
	param0, 
	param1
	);
	ld.param.b32 	%r135, [retval0];
	} // callseq 35
$L__BB1_16:
	cvta.global.u64 	%rd55, %rd54;
	{ // callseq 36, 0
	.param .b64 param0;
	st.param.b64 	[param0], %rd55;
	.param .b64 param1;
	st.param.b64 	[param1], 0;
	.param .b32 retval0;
	call.uni (retval0), 
	vprintf, 
	(
	param0, 
	param1
	);
	ld.param.b32 	%r137, [retval0];
	} // callseq 36
	add.s32 	%r141, %r141, 1;
	setp.eq.s32 	%p16, %r141, %r23;
	@%p16 bra 	$L__BB1_23;
	bra.uni 	$L__BB1_3;
$L__BB1_17:
	and.b32  	%r16, %r23, 3;
	setp.lt.u32 	%p3, %r23, 4;
	@%p3 bra 	$L__BB1_20;
	and.b32  	%r17, %r23, 2147483644;
	mov.b32 	%r146, 0;
	mov.u64 	%rd8, $str$1;
$L__BB1_19:
	cvta.global.u64 	%rd9, %rd8;
	{ // callseq 0, 0
	.param .b64 param0;
	st.param.b64 	[param0], %rd9;
	.param .b64 param1;
	st.param.b64 	[param1], 0;
	.param .b32 retval0;
	call.uni (retval0), 
	vprintf, 
	(
	param0, 
	param1
	);
	ld.param.b32 	%r25, [retval0];
	} // callseq 0
	{ // callseq 1, 0
	.param .b64 param0;
	st.param.b64 	[param0], %rd9;
	.param .b64 param1;
	st.param.b64 	[param1], 0;
	.param .b32 retval0;
	call.uni (retval0), 
	vprintf, 
	(
	param0, 
	param1
	);
	ld.param.b32 	%r27, [retval0];
	} // callseq 1
	{ // callseq 2, 0
	.param .b64 param0;
	st.param.b64 	[param0], %rd9;
	.param .b64 param1;
	st.param.b64 	[param1], 0;
	.param .b32 retval0;
	call.uni (retval0), 
	vprintf, 
	(
	param0, 
	param1
	);
	ld.param.b32 	%r29, [retval0];
	} // callseq 2
	{ // callseq 3, 0
	.param .b64 param0;
	st.param.b64 	[param0], %rd9;
	.param .b64 param1;
	st.param.b64 	[param1], 0;
	.param .b32 retval0;
	call.uni (retval0), 
	vprintf, 
	(
	param0, 
	param1
	);
	ld.param.b32 	%r31, [retval0];
	} // callseq 3
	add.s32 	%r146, %r146, 4;
	setp.ne.s32 	%p4, %r146, %r17;
	@%p4 bra 	$L__BB1_19;
$L__BB1_20:
	setp.eq.s32 	%p5, %r16, 0;
	@%p5 bra 	$L__BB1_23;
	mov.b32 	%r147, 0;
	mov.u64 	%rd10, $str$1;
$L__BB1_22:
	.pragma "nounroll";
	cvta.global.u64 	%rd11, %rd10;
	{ // callseq 4, 0
	.param .b64 param0;
	st.param.b64 	[param0], %rd11;
	.param .b64 param1;
	st.param.b64 	[param1], 0;
	.param .b32 retval0;
	call.uni (retval0), 
	vprintf, 
	(
	param0, 
	param1
	);
	ld.param.b32 	%r34, [retval0];
	} // callseq 4
	add.s32 	%r147, %r147, 1;
	setp.ne.s32 	%p6, %r147, %r16;
	@%p6 bra 	$L__BB1_22;
$L__BB1_23:
	mov.u64 	%rd56, $str$1;
	cvta.global.u64 	%rd57, %rd56;
	{ // callseq 37, 0
	.param .b64 param0;
	st.param.b64 	[param0], %rd57;
	.param .b64 param1;
	st.param.b64 	[param1], 0;
	.param .b32 retval0;
	call.uni (retval0), 
	vprintf, 
	(
	param0, 
	param1
	);
	ld.param.b32 	%r139, [retval0];
	} // callseq 37
	ret;

}


// ===== COMPILED SASS (sm_100) =====

	.target	sm_100

	.elftype	@"ET_EXEC"


//--------------------- .note.nv.tkinfo           --------------------------
	.section	.note.nv.tkinfo,"",@"SHT_NOTE"
	.sectionflags	@"SHF_NOTE_NV_TKINFO"
	.tkinfo
        /*0018*/ 	.word	0x00000002
        /*0030*/ 	.string	""
        /*0030*/ 	.string	"ptxas"
        /*0030*/ 	.string	"Cuda compilation tools, release 13.0, V13.0.88"
        /*0030*/ 	.string	"Build cuda_13.0.r13.0/compiler.36424714_0"
        /*0030*/ 	.string	"-arch sm_100 -m 64 "



//--------------------- .note.nv.cuinfo           --------------------------
	.section	.note.nv.cuinfo,"",@"SHT_NOTE"
	.sectionflags	@"SHF_NOTE_NV_CUINFO"
        /*0018*/ 	.short	0x0002
        /*001a*/ 	.short	0x0064
        /*001c*/ 	.short	0x0082
	.zero		2


//--------------------- .nv.info                  --------------------------
	.section	.nv.info,"",@"SHT_CUDA_INFO"
	.align	4


	//----- nvinfo : EIATTR_REGCOUNT
	.align		4
        /*0000*/ 	.byte	0x04, 0x2f
        /*0002*/ 	.short	(.L_3 - .L_2)
	.align		4
.L_2:
        /*0004*/ 	.word	index@(_Z10matrix_subiPiS_)
        /*0008*/ 	.word	0x0000000a


	//----- nvinfo : EIATTR_FRAME_SIZE
	.align		4
.L_3:
        /*000c*/ 	.byte	0x04, 0x11
        /*000e*/ 	.short	(.L_5 - .L_4)
	.align		4
.L_4:
        /*0010*/ 	.word	index@(_Z10matrix_subiPiS_)
        /*0014*/ 	.word	0x00000000


	//----- nvinfo : EIATTR_REGCOUNT
	.align		4
.L_5:
        /*0018*/ 	.byte	0x04, 0x2f
        /*001a*/ 	.short	(.L_7 - .L_6)
	.align		4
.L_6:
        /*001c*/ 	.word	index@(_Z7print_miiPi)
        /*0020*/ 	.word	0x0000001a


	//----- nvinfo : EIATTR_FRAME_SIZE
	.align		4
.L_7:
        /*0024*/ 	.byte	0x04, 0x11
        /*0026*/ 	.short	(.L_9 - .L_8)
	.align		4
.L_8:
        /*0028*/ 	.word	index@(_Z7print_miiPi)
        /*002c*/ 	.word	0x00000008


	//----- nvinfo : EIATTR_MIN_STACK_SIZE
	.align		4
.L_9:
        /*0030*/ 	.byte	0x04, 0x12
        /*0032*/ 	.short	(.L_11 - .L_10)
	.align		4
.L_10:
        /*0034*/ 	.word	index@(_Z7print_miiPi)
        /*0038*/ 	.word	0x00000008


	//----- nvinfo : EIATTR_MIN_STACK_SIZE
	.align		4
.L_11:
        /*003c*/ 	.byte	0x04, 0x12
        /*003e*/ 	.short	(.L_13 - .L_12)
	.align		4
.L_12:
        /*0040*/ 	.word	index@(_Z10matrix_subiPiS_)
        /*0044*/ 	.word	0x00000000
.L_13:


//--------------------- .nv.compat                --------------------------
	.section	.nv.compat,"",@"SHT_CUDA_COMPAT_INFO"
	.align	4
        /*0000*/ 	.byte	0x02, 0x09, 0x00, 0x00, 0x02, 0x02, 0x01, 0x00, 0x02, 0x05, 0x05, 0x00, 0x03, 0x07, 0x01, 0x01
        /*0010*/ 	.byte	0x02, 0x03, 0x00, 0x00, 0x02, 0x06, 0x01, 0x00, 0x04, 0x0b, 0x08, 0x00, 0x09, 0x00, 0x00, 0x00
        /*0020*/ 	.byte	0x00, 0x00, 0x00, 0x00


//--------------------- .nv.info._Z7print_miiPi   --------------------------
	.section	.nv.info._Z7print_miiPi,"",@"SHT_CUDA_INFO"
	.sectionflags	@""
	.align	4


	//----- nvinfo : EIATTR_CUDA_API_VERSION
	.align		4
        /*0000*/ 	.byte	0x04, 0x37
        /*0002*/ 	.short	(.L_15 - .L_14)
.L_14:
        /*0004*/ 	.word	0x00000082


	//----- nvinfo : EIATTR_KPARAM_INFO
	.align		4
.L_15:
        /*0008*/ 	.byte	0x04, 0x17
        /*000a*/ 	.short	(.L_17 - .L_16)
.L_16:
        /*000c*/ 	.word	0x00000000
        /*0010*/ 	.short	0x0002
        /*0012*/ 	.short	0x0008
        /*0014*/ 	.byte	0x00, 0xf5, 0x21, 0x00


	//----- nvinfo : EIATTR_KPARAM_INFO
	.align		4
.L_17:
        /*0018*/ 	.byte	0x04, 0x17
        /*001a*/ 	.short	(.L_19 - .L_18)
.L_18:
        /*001c*/ 	.word	0x00000000
        /*0020*/ 	.short	0x0001
        /*0022*/ 	.short	0x0004
        /*0024*/ 	.byte	0x00, 0xf0, 0x11, 0x00


	//----- nvinfo : EIATTR_KPARAM_INFO
	.align		4
.L_19:
        /*0028*/ 	.byte	0x04, 0x17
        /*002a*/ 	.short	(.L_21 - .L_20)
.L_20:
        /*002c*/ 	.word	0x00000000
        /*0030*/ 	.short	0x0000
        /*0032*/ 	.short	0x0000
        /*0034*/ 	.byte	0x00, 0xf0, 0x11, 0x00


	//----- nvinfo : EIATTR_SPARSE_MMA_MASK
	.align		4
.L_21:
        /*0038*/ 	.byte	0x03, 0x50
        /*003a*/ 	.short	0x0000


	//----- nvinfo : EIATTR_MAXREG_COUNT
	.align		4
        /*003c*/ 	.byte	0x03, 0x1b
        /*003e*/ 	.short	0x00ff


	//----- nvinfo : EIATTR_EXTERNS
	.align		4
        /*0040*/ 	.byte	0x04, 0x0f
        /*0042*/ 	.short	(.L_23 - .L_22)


	//   ....[0]....
	.align		4
.L_22:
        /*0044*/ 	.word	index@(vprintf)


	//----- nvinfo : EIATTR_MERCURY_ISA_VERSION
	.align		4
.L_23:
        /*0048*/ 	.byte	0x03, 0x5f
        /*004a*/ 	.short	0x0101


	//----- nvinfo : EIATTR_VRC_CTA_INIT_COUNT
	.align		4
        /*004c*/ 	.byte	0x02, 0x4a
	.zero		1
	.zero		1


	//----- nvinfo : EIATTR_SYSCALL_OFFSETS
	.align		4
        /*0050*/ 	.byte	0x04, 0x46
        /*0052*/ 	.short	(.L_25 - .L_24)


	//   ....[0]....
.L_24:
        /*0054*/ 	.word	0x000002e0


	//   ....[1]....
        /*0058*/ 	.word	0x00000390


	//   ....[2]....
        /*005c*/ 	.word	0x00000430


	//   ....[3]....
        /*0060*/ 	.word	0x000004d0


	//   ....[4]....
        /*0064*/ 	.word	0x00000570


	//   ....[5]....
        /*0068*/ 	.word	0x00000610


	//   ....[6]....
        /*006c*/ 	.word	0x000006b0


	//   ....[7]....
        /*0070*/ 	.word	0x00000750


	//   ....[8]....
        /*0074*/ 	.word	0x000007f0


	//   ....[9]....
        /*0078*/ 	.word	0x00000890


	//   ....[10]....
        /*007c*/ 	.word	0x00000930


	//   ....[11]....
        /*0080*/ 	.word	0x000009d0


	//   ....[12]....
        /*0084*/ 	.word	0x00000a70


	//   ....[13]....
        /*0088*/ 	.word	0x00000b10


	//   ....[14]....
        /*008c*/ 	.word	0x00000bb0


	//   ....[15]....
        /*0090*/ 	.word	0x00000c50


	//   ....[16]....
        /*0094*/ 	.word	0x00000e00


	//   ....[17]....
        /*0098*/ 	.word	0x00000ef0


	//   ....[18]....
        /*009c*/ 	.word	0x00000fa0


	//   ....[19]....
        /*00a0*/ 	.word	0x00001040


	//   ....[20]....
        /*00a4*/ 	.word	0x000010e0


	//   ....[21]....
        /*00a8*/ 	.word	0x00001180


	//   ....[22]....
        /*00ac*/ 	.word	0x00001220


	//   ....[23]....
        /*00b0*/ 	.word	0x000012c0


	//   ....[24]....
        /*00b4*/ 	.word	0x00001400


	//   ....[25]....
        /*00b8*/ 	.word	0x000014f0


	//   ....[26]....
        /*00bc*/ 	.word	0x000015a0


	//   ....[27]....
        /*00c0*/ 	.word	0x00001640


	//   ....[28]....
        /*00c4*/ 	.word	0x00001780


	//   ....[29]....
        /*00c8*/ 	.word	0x000018d0


	//   ....[30]....
        /*00cc*/ 	.word	0x00001990


	//   ....[31]....
        /*00d0*/ 	.word	0x00001a10


	//   ....[32]....
        /*00d4*/ 	.word	0x00001b80


	//   ....[33]....
        /*00d8*/ 	.word	0x00001bf0


	//   ....[34]....
        /*00dc*/ 	.word	0x00001c60


	//   ....[35]....
        /*00e0*/ 	.word	0x00001cd0


	//   ....[36]....
        /*00e4*/ 	.word	0x00001de0


	//   ....[37]....
        /*00e8*/ 	.word	0x00001e90


	//----- nvinfo : EIATTR_EXIT_INSTR_OFFSETS
	.align		4
.L_25:
        /*00ec*/ 	.byte	0x04, 0x1c
        /*00ee*/ 	.short	(.L_27 - .L_26)


	//   ....[0]....
.L_26:
        /*00f0*/ 	.word	0x00001ea0


	//----- nvinfo : EIATTR_CRS_STACK_SIZE
	.align		4
.L_27:
        /*00f4*/ 	.byte	0x04, 0x1e
        /*00f6*/ 	.short	(.L_29 - .L_28)
.L_28:
        /*00f8*/ 	.word	0x00000000


	//----- nvinfo : EIATTR_CBANK_PARAM_SIZE
	.align		4
.L_29:
        /*00fc*/ 	.byte	0x03, 0x19
        /*00fe*/ 	.short	0x0010


	//----- nvinfo : EIATTR_PARAM_CBANK
	.align		4
        /*0100*/ 	.byte	0x04, 0x0a
        /*0102*/ 	.short	(.L_31 - .L_30)
	.align		4
.L_30:
        /*0104*/ 	.word	index@(.nv.constant0._Z7print_miiPi)
        /*0108*/ 	.short	0x0380
        /*010a*/ 	.short	0x0010


	//----- nvinfo : EIATTR_SW_WAR
	.align		4
.L_31:
        /*010c*/ 	.byte	0x04, 0x36
        /*010e*/ 	.short	(.L_33 - .L_32)
.L_32:
        /*0110*/ 	.word	0x00000008
.L_33:


//--------------------- .nv.info._Z10matrix_subiPiS_ --------------------------
	.section	.nv.info._Z10matrix_subiPiS_,"",@"SHT_CUDA_INFO"
	.sectionflags	@""
	.align	4


	//----- nvinfo : EIATTR_CUDA_API_VERSION
	.align		4
        /*0000*/ 	.byte	0x04, 0x37
        /*0002*/ 	.short	(.L_35 - .L_34)
.L_34:
        /*0004*/ 	.word	0x00000082


	//----- nvinfo : EIATTR_KPARAM_INFO
	.align		4
.L_35:
        /*0008*/ 	.byte	0x04, 0x17
        /*000a*/ 	.short	(.L_37 - .L_36)
.L_36:
        /*000c*/ 	.word	0x00000000
        /*0010*/ 	.short	0x0002
        /*0012*/ 	.short	0x0010
        /*0014*/ 	.byte	0x00, 0xf5, 0x21, 0x00


	//----- nvinfo : EIATTR_KPARAM_INFO
	.align		4
.L_37:
        /*0018*/ 	.byte	0x04, 0x17
        /*001a*/ 	.short	(.L_39 - .L_38)
.L_38:
        /*001c*/ 	.word	0x00000000
        /*0020*/ 	.short	0x0001
        /*0022*/ 	.short	0x0008
        /*0024*/ 	.byte	0x00, 0xf5, 0x21, 0x00


	//----- nvinfo : EIATTR_KPARAM_INFO
	.align		4
.L_39:
        /*0028*/ 	.byte	0x04, 0x17
        /*002a*/ 	.short	(.L_41 - .L_40)
.L_40:
        /*002c*/ 	.word	0x00000000
        /*0030*/ 	.short	0x0000
        /*0032*/ 	.short	0x0000
        /*0034*/ 	.byte	0x00, 0xf0, 0x11, 0x00


	//----- nvinfo : EIATTR_SPARSE_MMA_MASK
	.align		4
.L_41:
        /*0038*/ 	.byte	0x03, 0x50
        /*003a*/ 	.short	0x0000


	//----- nvinfo : EIATTR_MAXREG_COUNT
	.align		4
        /*003c*/ 	.byte	0x03, 0x1b
        /*003e*/ 	.short	0x00ff


	//----- nvinfo : EIATTR_MERCURY_ISA_VERSION
	.align		4
        /*0040*/ 	.byte	0x03, 0x5f
        /*0042*/ 	.short	0x0101


	//----- nvinfo : EIATTR_VRC_CTA_INIT_COUNT
	.align		4
        /*0044*/ 	.byte	0x02, 0x4a
	.zero		1
	.zero		1


	//----- nvinfo : EIATTR_EXIT_INSTR_OFFSETS
	.align		4
        /*0048*/ 	.byte	0x04, 0x1c
        /*004a*/ 	.short	(.L_43 - .L_42)


	//   ....[0]....
.L_42:
        /*004c*/ 	.word	0x00000070


	//   ....[1]....
        /*0050*/ 	.word	0x00000110


	//----- nvinfo : EIATTR_CBANK_PARAM_SIZE
	.align		4
.L_43:
        /*0054*/ 	.byte	0x03, 0x19
        /*0056*/ 	.short	0x0018


	//----- nvinfo : EIATTR_PARAM_CBANK
	.align		4
        /*0058*/ 	.byte	0x04, 0x0a
        /*005a*/ 	.short	(.L_45 - .L_44)
	.align		4
.L_44:
        /*005c*/ 	.word	index@(.nv.constant0._Z10matrix_subiPiS_)
        /*0060*/ 	.short	0x0380
        /*0062*/ 	.short	0x0018


	//----- nvinfo : EIATTR_SW_WAR
	.align		4
.L_45:
        /*0064*/ 	.byte	0x04, 0x36
        /*0066*/ 	.short	(.L_47 - .L_46)
.L_46:
        /*0068*/ 	.word	0x00000008
.L_47:


//--------------------- .nv.callgraph             --------------------------
	.section	.nv.callgraph,"",@"SHT_CUDA_CALLGRAPH"
	.align	4
	.sectionentsize	8
	.align		4
        /*0000*/ 	.word	0x00000000
	.align		4
        /*0004*/ 	.word	0xffffffff
	.align		4
        /*0008*/ 	.word	index@(_Z7print_miiPi)
	.align		4
        /*000c*/ 	.word	index@(vprintf)
	.align		4
        /*0010*/ 	.word	0x00000000
	.align		4
        /*0014*/ 	.word	0xfffffffe
	.align		4
        /*0018*/ 	.word	0x00000000
	.align		4
        /*001c*/ 	.word	0xfffffffd
	.align		4
        /*0020*/ 	.word	0x00000000
	.align		4
        /*0024*/ 	.word	0xfffffffc


//--------------------- .nv.constant4             --------------------------
	.section	.nv.constant4,"a",@progbits
	.align	8
	.align		8
.nv.constant4:
        /*0000*/ 	.dword	vprintf
	.align		8
        /*0008*/ 	.dword	$str
	.align		8
        /*0010*/ 	.dword	$str$1


//--------------------- .text._Z7print_miiPi      --------------------------
	.section	.text._Z7print_miiPi,"ax",@progbits
	.align	128
        .global         _Z7print_miiPi
        .type           _Z7print_miiPi,@function
        .size           _Z7print_miiPi,(.L_x_52 - _Z7print_miiPi)
        .other          _Z7print_miiPi,@"STO_CUDA_ENTRY STV_DEFAULT"
_Z7print_miiPi:
.text._Z7print_miiPi:
[----:B------:R-:W0:Y:S02]  /*0000*/  LDC R1, c[0x0][0x37c] ;  /* 0x0000df00ff017b82 */ /* 0x000e240000000800 */
[----:B0-----:R-:W-:Y:S01]  /*0010*/  VIADD R1, R1, 0xfffffff8 ;  /* 0xfffffff801017836 */ /* 0x001fe20000000000 */
[----:B------:R-:W0:Y:S01]  /*0020*/  LDCU UR38, c[0x0][0x2f8] ;  /* 0x00005f00ff2677ac */ /* 0x000e220008000800 */
[----:B------:R-:W1:Y:S03]  /*0030*/  LDCU UR39, c[0x0][0x2fc] ;  /* 0x00005f80ff2777ac */ /* 0x000e660008000800 */
[----:B------:R-:W-:Y:S01]  /*0040*/  R2UR UR41, R1 ;  /* 0x00000000012972ca */ /* 0x000fe200000e0000 */
[----:B------:R-:W2:-:S12]  /*0050*/  LDCU UR36, c[0x0][0x384] ;  /* 0x00007080ff2477ac */ /* 0x000e980008000800 */
[----:B0-----:R-:W-:-:S04]  /*0060*/  UIADD3 UR38, UP0, UPT, UR41, UR38, URZ ;  /* 0x0000002629267290 */ /* 0x001fc8000ff1e0ff */
[----:B-1----:R-:W-:Y:S02]  /*0070*/  UIADD3.X UR39, UPT, UPT, URZ, UR39, URZ, UP0, !UPT ;  /* 0x00000027ff277290 */ /* 0x002fe400087fe4ff */
[----:B--2---:R-:W-:-:S09]  /*0080*/  UISETP.GE.AND UP0, UPT, UR36, 0x1, UPT ;  /* 0x000000012400788c */ /* 0x004fd2000bf06270 */
[----:B------:R-:W-:Y:S05]  /*0090*/  BRA.U !UP0, `(.L_x_0) ;  /* 0x0000001d08607547 */ /* 0x000fea000b800000 */
[----:B------:R-:W0:Y:S01]  /*00a0*/  LDCU UR40, c[0x0][0x380] ;  /* 0x00007000ff2877ac */ /* 0x000e220008000800 */
[----:B------:R-:W-:Y:S01]  /*00b0*/  BSSY.RECONVERGENT B8, `(.L_x_0) ;  /* 0x00001d6000087945 */ /* 0x000fe20003800200 */
[----:B0-----:R-:W-:-:S09]  /*00c0*/  UISETP.GE.AND UP0, UPT, UR40, 0x1, UPT ;  /* 0x000000012800788c */ /* 0x001fd2000bf06270 */
[----:B------:R-:W-:Y:S05]  /*00d0*/  BRA.U !UP0, `(.L_x_1) ;  /* 0x0000001908687547 */ /* 0x000fea000b800000 */
[----:B------:R-:W-:Y:S01]  /*00e0*/  BSSY.RECONVERGENT B7, `(.L_x_2) ;  /* 0x0000198000077945 */ /* 0x000fe20003800200 */
[----:B------:R-:W-:Y:S01]  /*00f0*/  IMAD.MOV.U32 R19, RZ, RZ, RZ ;  /* 0x000000ffff137224 */ /* 0x000fe200078e00ff */
[----:B------:R-:W-:Y:S02]  /*0100*/  ULOP3.LUT UR43, UR40, 0xf, URZ, 0xc0, !UPT ;  /* 0x0000000f282b7892 */ /* 0x000fe4000f8ec0ff */
[----:B------:R-:W-:Y:S01]  /*0110*/  ULOP3.LUT UR44, UR40, 0x7, URZ, 0xc0, !UPT ;  /* 0x00000007282c7892 */ /* 0x000fe2000f8ec0ff */
[----:B------:R-:W0:Y:S01]  /*0120*/  LDCU.64 UR36, c[0x0][0x358] ;  /* 0x00006b00ff2477ac */ /* 0x000e220008000a00 */
[----:B------:R-:W1:Y:S01]  /*0130*/  LDCU UR42, c[0x0][0x380] ;  /* 0x00007000ff2a77ac */ /* 0x000e620008000800 */
[----:B------:R-:W-:-:S12]  /*0140*/  ULOP3.LUT UR40, UR40, 0x3, URZ, 0xc0, !UPT ;  /* 0x0000000328287892 */ /* 0x000fd8000f8ec0ff */
.L_x_39:
[----:B------:R-:W2:Y:S01]  /*0150*/  LDCU UR4, c[0x0][0x380] ;  /* 0x00007000ff0477ac */ /* 0x000ea20008000800 */
[----:B------:R-:W-:Y:S01]  /*0160*/  IMAD.MOV.U32 R2, RZ, RZ, RZ ;  /* 0x000000ffff027224 */ /* 0x000fe200078e00ff */
[----:B--2---:R-:W-:Y:S02]  /*0170*/  UISETP.GE.U32.AND UP0, UPT, UR4, 0x10, UPT ;  /* 0x000000100400788c */ /* 0x004fe4000bf06070 */
[----:B------:R-:W-:-:S07]  /*0180*/  IMAD R23, R19, UR4, RZ ;  /* 0x0000000413177c24 */ /* 0x000fce000f8e02ff */
[----:B------:R-:W-:Y:S05]  /*0190*/  BRA.U !UP0, `(.L_x_3) ;  /* 0x0000000908c87547 */ /* 0x000fea000b800000 */
[----:B------:R-:W2:Y:S01]  /*01a0*/  LDC.64 R2, c[0x0][0x388] ;  /* 0x0000e200ff027b82 */ /* 0x000ea20000000a00 */
[----:B------:R-:W-:Y:S01]  /*01b0*/  ULOP3.LUT UR4, UR4, 0x7ffffff0, URZ, 0xc0, !UPT ;  /* 0x7ffffff004047892 */ /* 0x000fe2000f8ec0ff */
[----:B------:R-:W-:Y:S03]  /*01c0*/  BSSY.RECONVERGENT B6, `(.L_x_3) ;  /* 0x00000af000067945 */ /* 0x000fe60003800200 */
[----:B------:R-:W-:-:S06]  /*01d0*/  UIADD3 UR4, UPT, UPT, -UR4, URZ, URZ ;  /* 0x000000ff04047290 */ /* 0x000fcc000fffe1ff */
[----:B------:R-:W-:Y:S01]  /*01e0*/  MOV R22, UR4 ;  /* 0x0000000400167c02 */ /* 0x000fe20008000f00 */
[----:B--2---:R-:W-:-:S03]  /*01f0*/  IMAD.WIDE.U32 R2, R23, 0x4, R2 ;  /* 0x0000000417027825 */ /* 0x004fc600078e0002 */
[----:B------:R-:W-:-:S05]  /*0200*/  IADD3 R16, P0, PT, R2, 0x20, RZ ;  /* 0x0000002002107810 */ /* 0x000fca0007f1e0ff */
[----:B------:R-:W-:-:S08]  /*0210*/  IMAD.X R17, RZ, RZ, R3, P0 ;  /* 0x000000ffff117224 */ /* 0x000fd000000e0603 */
.L_x_20:
[----:B0-----:R-:W2:Y:S01]  /*0220*/  LDG.E R0, desc[UR36][R16.64+-0x20] ;  /* 0xffffe02410007981 */ /* 0x001ea2000c1e1900 */
[----:B------:R-:W-:Y:S01]  /*0230*/  MOV R3, 0x0 ;  /* 0x0000000000037802 */ /* 0x000fe20000000f00 */
[----:B------:R-:W0:Y:S01]  /*0240*/  LDCU.64 UR4, c[0x4][0x8] ;  /* 0x01000100ff0477ac */ /* 0x000e220008000a00 */
[----:B------:R-:W-:Y:S01]  /*0250*/  MOV R6, UR38 ;  /* 0x0000002600067c02 */ /* 0x000fe20008000f00 */
[----:B------:R-:W-:Y:S01]  /*0260*/  IMAD.U32 R7, RZ, RZ, UR39 ;  /* 0x00000027ff077e24 */ /* 0x000fe2000f8e00ff */
[----:B------:R3:W4:Y:S01]  /*0270*/  LDC.64 R8, c[0x4][R3] ;  /* 0x0100000003087b82 */ /* 0x0007220000000a00 */
[----:B-1----:R-:W-:-:S06]  /*0280*/  ULOP3.LUT UR6, UR42, 0x7ffffff0, URZ, 0xc0, !UPT ;  /* 0x7ffffff02a067892 */ /* 0x002fcc000f8ec0ff */
[----:B------:R-:W-:Y:S02]  /*0290*/  IMAD.U32 R2, RZ, RZ, UR6 ;  /* 0x00000006ff027e24 */ /* 0x000fe4000f8e00ff */
[----:B0-----:R-:W-:Y:S02]  /*02a0*/  IMAD.U32 R4, RZ, RZ, UR4 ;  /* 0x00000004ff047e24 */ /* 0x001fe4000f8e00ff */
[----:B------:R-:W-:Y:S01]  /*02b0*/  IMAD.U32 R5, RZ, RZ, UR5 ;  /* 0x00000005ff057e24 */ /* 0x000fe2000f8e00ff */
[----:B--2-4-:R3:W-:Y:S06]  /*02c0*/  STL [R1], R0 ;  /* 0x0000000001007387 */ /* 0x0147ec0000100800 */
[----:B------:R-:W-:-:S07]  /*02d0*/  LEPC R20, `(.L_x_4) ;  /* 0x000000001014794e */ /* 0x000fce0000000000 */
[----:B---3--:R-:W-:Y:S05]  /*02e0*/  CALL.ABS.NOINC R8 ;  /* 0x0000000008007343 */ /* 0x008fea0003c00000 */
.L_x_4:
[----:B------:R-:W2:Y:S01]  /*02f0*/  LDG.E R0, desc[UR36][R16.64+-0x1c] ;  /* 0xffffe42410007981 */ /* 0x000ea2000c1e1900 */
[----:B------:R-:W-:Y:S01]  /*0300*/  MOV R18, 0x0 ;  /* 0x0000000000127802 */ /* 0x000fe20000000f00 */
[----:B------:R-:W0:Y:S01]  /*0310*/  LDCU.64 UR4, c[0x4][0x8] ;  /* 0x01000100ff0477ac */ /* 0x000e220008000a00 */
[----:B------:R-:W-:Y:S02]  /*0320*/  IMAD.U32 R6, RZ, RZ, UR38 ;  /* 0x00000026ff067e24 */ /* 0x000fe4000f8e00ff */
[----:B------:R1:W3:Y:S01]  /*0330*/  LDC.64 R8, c[0x4][R18] ;  /* 0x0100000012087b82 */ /* 0x0002e20000000a00 */
[----:B------:R-:W-:Y:S02]  /*0340*/  IMAD.U32 R7, RZ, RZ, UR39 ;  /* 0x00000027ff077e24 */ /* 0x000fe4000f8e00ff */
[----:B0-----:R-:W-:Y:S01]  /*0350*/  IMAD.U32 R4, RZ, RZ, UR4 ;  /* 0x00000004ff047e24 */ /* 0x001fe2000f8e00ff */
[----:B------:R-:W-:Y:S01]  /*0360*/  MOV R5, UR5 ;  /* 0x0000000500057c02 */ /* 0x000fe20008000f00 */
[----:B--23--:R1:W-:Y:S06]  /*0370*/  STL [R1], R0 ;  /* 0x0000000001007387 */ /* 0x00c3ec0000100800 */
[----:B------:R-:W-:-:S07]  /*0380*/  LEPC R20, `(.L_x_5) ;  /* 0x000000001014794e */ /* 0x000fce0000000000 */
[----:B-1----:R-:W-:Y:S05]  /*0390*/  CALL.ABS.NOINC R8 ;  /* 0x0000000008007343 */ /* 0x002fea0003c00000 */
.L_x_5:
[----:B------:R-:W2:Y:S01]  /*03a0*/  LDG.E R0, desc[UR36][R16.64+-0x18] ;  /* 0xffffe82410007981 */ /* 0x000ea2000c1e1900 */
[----:B------:R0:W1:Y:S01]  /*03b0*/  LDC.64 R8, c[0x4][R18] ;  /* 0x0100000012087b82 */ /* 0x0000620000000a00 */
[----:B------:R-:W3:Y:S01]  /*03c0*/  LDCU.64 UR4, c[0x4][0x8] ;  /* 0x01000100ff0477ac */ /* 0x000ee20008000a00 */
[----:B------:R-:W-:Y:S02]  /*03d0*/  IMAD.U32 R6, RZ, RZ, UR38 ;  /* 0x00000026ff067e24 */ /* 0x000fe4000f8e00ff */
[----:B------:R-:W-:Y:S02]  /*03e0*/  IMAD.U32 R7, RZ, RZ, UR39 ;  /* 0x00000027ff077e24 */ /* 0x000fe4000f8e00ff */
[----:B---3--:R-:W-:Y:S01]  /*03f0*/  IMAD.U32 R4, RZ, RZ, UR4 ;  /* 0x00000004ff047e24 */ /* 0x008fe2000f8e00ff */
[----:B------:R-:W-:Y:S01]  /*0400*/  MOV R5, UR5 ;  /* 0x0000000500057c02 */ /* 0x000fe20008000f00 */
[----:B-12---:R0:W-:Y:S06]  /*0410*/  STL [R1], R0 ;  /* 0x0000000001007387 */ /* 0x0061ec0000100800 */
[----:B------:R-:W-:-:S07]  /*0420*/  LEPC R20, `(.L_x_6) ;  /* 0x000000001014794e */ /* 0x000fce0000000000 */
[----:B0-----:R-:W-:Y:S05]  /*0430*/  CALL.ABS.NOINC R8 ;  /* 0x0000000008007343 */ /* 0x001fea0003c00000 */
.L_x_6:
        /* <DEDUP_REMOVED lines=10> */
.L_x_7:
        /* <DEDUP_REMOVED lines=10> */
.L_x_8:
        /* <DEDUP_REMOVED lines=10> */
.L_x_9:
        /* <DEDUP_REMOVED lines=10> */
.L_x_10:
        /* <DEDUP_REMOVED lines=10> */
.L_x_11:
        /* <DEDUP_REMOVED lines=10> */
.L_x_12:
        /* <DEDUP_REMOVED lines=10> */
.L_x_13:
        /* <DEDUP_REMOVED lines=10> */
.L_x_14:
        /* <DEDUP_REMOVED lines=10> */
.L_x_15:
        /* <DEDUP_REMOVED lines=10> */
.L_x_16:
        /* <DEDUP_REMOVED lines=10> */
.L_x_17:
        /* <DEDUP_REMOVED lines=10> */
.L_x_18:
        /* <DEDUP_REMOVED lines=10> */
.L_x_19:
[----:B------:R-:W-:Y:S01]  /*0c60*/  VIADD R22, R22, 0x10 ;  /* 0x0000001016167836 */ /* 0x000fe20000000000 */
[----:B------:R-:W-:-:S04]  /*0c70*/  IADD3 R16, P1, PT, R16, 0x40, RZ ;  /* 0x0000004010107810 */ /* 0x000fc80007f3e0ff */
[----:B------:R-:W-:Y:S02]  /*0c80*/  ISETP.NE.AND P0, PT, R22, RZ, PT ;  /* 0x000000ff1600720c */ /* 0x000fe40003f05270 */
[----:B------:R-:W-:-:S11]  /*0c90*/  IADD3.X R17, PT, PT, RZ, R17, RZ, P1, !PT ;  /* 0x00000011ff117210 */ /* 0x000fd60000ffe4ff */
[----:B------:R-:W-:Y:S05]  /*0ca0*/  @P0 BRA `(.L_x_20) ;  /* 0xfffffff4005c0947 */ /* 0x000fea000383ffff */
[----:B------:R-:W-:Y:S05]  /*0cb0*/  BSYNC.RECONVERGENT B6 ;  /* 0x0000000000067941 */ /* 0x000fea0003800200 */
.L_x_3:
[----:B------:R-:W-:-:S09]  /*0cc0*/  UISETP.NE.AND UP0, UPT, UR43, URZ, UPT ;  /* 0x000000ff2b00728c */ /* 0x000fd2000bf05270 */
[----:B------:R-:W-:Y:S05]  /*0cd0*/  BRA.U !UP0, `(.L_x_21) ;  /* 0x0000000d08307547 */ /* 0x000fea000b800000 */
[----:B------:R-:W2:Y:S01]  /*0ce0*/  LDC R18, c[0x0][0x2f8] ;  /* 0x0000be00ff127b82 */ /* 0x000ea20000000800 */
[----:B------:R-:W-:-:S04]  /*0cf0*/  UIADD3 UR4, UPT, UPT, UR43, -0x1, URZ ;  /* 0xffffffff2b047890 */ /* 0x000fc8000fffe0ff */
[----:B------:R-:W-:Y:S01]  /*0d00*/  UISETP.GE.U32.AND UP0, UPT, UR4, 0x7, UPT ;  /* 0x000000070400788c */ /* 0x000fe2000bf06070 */
[----:B--2---:R-:W-:-:S08]  /*0d10*/  IADD3 R18, PT, PT, -R18, UR38, RZ ;  /* 0x0000002612127c10 */ /* 0x004fd0000fffe1ff */
[----:B------:R-:W-:Y:S05]  /*0d20*/  BRA.U !UP0, `(.L_x_22) ;  /* 0x00000005086c7547 */ /* 0x000fea000b800000 */
[----:B------:R-:W2:Y:S01]  /*0d30*/  LDC.64 R8, c[0x0][0x388] ;  /* 0x0000e200ff087b82 */ /* 0x000ea20000000a00 */
[----:B------:R-:W-:Y:S01]  /*0d40*/  IMAD.IADD R3, R23, 0x1, R2 ;  /* 0x0000000117037824 */ /* 0x000fe200078e0202 */
[----:B------:R-:W-:Y:S01]  /*0d50*/  MOV R22, 0x0 ;  /* 0x0000000000167802 */ /* 0x000fe20000000f00 */
[----:B------:R-:W3:Y:S02]  /*0d60*/  LDCU.64 UR4, c[0x4][0x8] ;  /* 0x01000100ff0477ac */ /* 0x000ee40008000a00 */
[----:B--2---:R-:W-:-:S06]  /*0d70*/  IMAD.WIDE.U32 R8, R3, 0x4, R8 ;  /* 0x0000000403087825 */ /* 0x004fcc00078e0008 */
[----:B0-----:R-:W2:Y:S01]  /*0d80*/  LDG.E R9, desc[UR36][R8.64] ;  /* 0x0000002408097981 */ /* 0x001ea2000c1e1900 */
[----:B------:R0:W4:Y:S01]  /*0d90*/  LDC.64 R10, c[0x4][R22] ;  /* 0x01000000160a7b82 */ /* 0x0001220000000a00 */
[----:B---3--:R-:W-:Y:S01]  /*0da0*/  IMAD.U32 R4, RZ, RZ, UR4 ;  /* 0x00000004ff047e24 */ /* 0x008fe2000f8e00ff */
[----:B------:R-:W-:Y:S01]  /*0db0*/  MOV R6, UR38 ;  /* 0x0000002600067c02 */ /* 0x000fe20008000f00 */
[----:B------:R-:W-:Y:S02]  /*0dc0*/  IMAD.U32 R5, RZ, RZ, UR5 ;  /* 0x00000005ff057e24 */ /* 0x000fe4000f8e00ff */
[----:B------:R-:W-:Y:S01]  /*0dd0*/  IMAD.U32 R7, RZ, RZ, UR39 ;  /* 0x00000027ff077e24 */ /* 0x000fe2000f8e00ff */
[----:B--2-4-:R0:W-:Y:S06]  /*0de0*/  STL [R18], R9 ;  /* 0x0000000912007387 */ /* 0x0141ec0000100800 */
[----:B------:R-:W-:-:S07]  /*0df0*/  LEPC R20, `(.L_x_23) ;  /* 0x000000001014794e */ /* 0x000fce0000000000 */
[----:B01----:R-:W-:Y:S05]  /*0e00*/  CALL.ABS.NOINC R10 ;  /* 0x000000000a007343 */ /* 0x003fea0003c00000 */
.L_x_23:
[----:B------:R-:W0:Y:S01]  /*0e10*/  LDCU.64 UR4, c[0x0][0x388] ;  /* 0x00007100ff0477ac */ /* 0x000e220008000a00 */
[----:B------:R-:W-:-:S05]  /*0e20*/  IADD3 R0, P0, PT, R23, R2, RZ ;  /* 0x0000000217007210 */ /* 0x000fca0007f1e0ff */
[----:B------:R-:W-:Y:S01]  /*0e30*/  IMAD.X R3, RZ, RZ, RZ, P0 ;  /* 0x000000ffff037224 */ /* 0x000fe200000e06ff */
[----:B0-----:R-:W-:-:S04]  /*0e40*/  LEA R16, P0, R0, UR4, 0x2 ;  /* 0x0000000400107c11 */ /* 0x001fc8000f8010ff */
[----:B------:R-:W-:Y:S01]  /*0e50*/  LEA.HI.X R17, R0, UR5, R3, 0x2, P0 ;  /* 0x0000000500117c11 */ /* 0x000fe200080f1403 */
[----:B------:R0:W1:Y:S01]  /*0e60*/  LDC.64 R8, c[0x4][R22] ;  /* 0x0100000016087b82 */ /* 0x0000620000000a00 */
[----:B------:R-:W2:Y:S03]  /*0e70*/  LDCU.64 UR4, c[0x4][0x8] ;  /* 0x01000100ff0477ac */ /* 0x000ea60008000a00 */
[----:B------:R-:W3:Y:S01]  /*0e80*/  LDG.E R3, desc[UR36][R16.64+0x4] ;  /* 0x0000042410037981 */ /* 0x000ee2000c1e1900 */
[----:B------:R-:W-:Y:S02]  /*0e90*/  IMAD.U32 R6, RZ, RZ, UR38 ;  /* 0x00000026ff067e24 */ /* 0x000fe4000f8e00ff */
[----:B------:R-:W-:Y:S02]  /*0ea0*/  IMAD.U32 R7, RZ, RZ, UR39 ;  /* 0x00000027ff077e24 */ /* 0x000fe4000f8e00ff */
[----:B--2---:R-:W-:Y:S01]  /*0eb0*/  IMAD.U32 R4, RZ, RZ, UR4 ;  /* 0x00000004ff047e24 */ /* 0x004fe2000f8e00ff */
[----:B------:R-:W-:Y:S01]  /*0ec0*/  MOV R5, UR5 ;  /* 0x0000000500057c02 */ /* 0x000fe20008000f00 */
[----:B-1-3--:R0:W-:Y:S06]  /*0ed0*/  STL [R18], R3 ;  /* 0x0000000312007387 */ /* 0x00a1ec0000100800 */
[----:B------:R-:W-:-:S07]  /*0ee0*/  LEPC R20, `(.L_x_24) ;  /* 0x000000001014794e */ /* 0x000fce0000000000 */
[----:B0-----:R-:W-:Y:S05]  /*0ef0*/  CALL.ABS.NOINC R8 ;  /* 0x0000000008007343 */ /* 0x001fea0003c00000 */
.L_x_24:
        /* <DEDUP_REMOVED lines=11> */
.L_x_25:
        /* <DEDUP_REMOVED lines=10> */
.L_x_26:
        /* <DEDUP_REMOVED lines=10> */
.L_x_27:
        /* <DEDUP_REMOVED lines=10> */
.L_x_28:
        /* <DEDUP_REMOVED lines=10> */
.L_x_29:
        /* <DEDUP_REMOVED lines=10> */
.L_x_30:
[----:B------:R-:W-:-:S07]  /*12d0*/  VIADD R2, R2, 0x8 ;  /* 0x0000000802027836 */ /* 0x000fce0000000000 */
.L_x_22:
[----:B------:R-:W-:-:S09]  /*12e0*/  UISETP.NE.AND UP0, UPT, UR44, URZ, UPT ;  /* 0x000000ff2c00728c */ /* 0x000fd2000bf05270 */
[----:B------:R-:W-:Y:S05]  /*12f0*/  BRA.U !UP0, `(.L_x_21) ;  /* 0x0000000508a87547 */ /* 0x000fea000b800000 */
[----:B------:R-:W-:-:S04]  /*1300*/  UIADD3 UR4, UPT, UPT, UR44, -0x1, URZ ;  /* 0xffffffff2c047890 */ /* 0x000fc8000fffe0ff */
[----:B------:R-:W-:-:S09]  /*1310*/  UISETP.GE.U32.AND UP0, UPT, UR4, 0x3, UPT ;  /* 0x000000030400788c */ /* 0x000fd2000bf06070 */
[----:B------:R-:W-:Y:S05]  /*1320*/  BRA.U !UP0, `(.L_x_31) ;  /* 0x0000000108cc7547 */ /* 0x000fea000b800000 */
[----:B------:R-:W2:Y:S01]  /*1330*/  LDC.64 R8, c[0x0][0x388] ;  /* 0x0000e200ff087b82 */ /* 0x000ea20000000a00 */
[----:B------:R-:W-:Y:S01]  /*1340*/  IADD3 R3, PT, PT, R23, R2, RZ ;  /* 0x0000000217037210 */ /* 0x000fe20007ffe0ff */
[----:B------:R-:W3:Y:S04]  /*1350*/  LDCU.64 UR4, c[0x4][0x8] ;  /* 0x01000100ff0477ac */ /* 0x000ee80008000a00 */
[----:B--2---:R-:W-:-:S05]  /*1360*/  IMAD.WIDE.U32 R8, R3, 0x4, R8 ;  /* 0x0000000403087825 */ /* 0x004fca00078e0008 */
[----:B0-----:R-:W2:Y:S01]  /*1370*/  LDG.E R3, desc[UR36][R8.64] ;  /* 0x0000002408037981 */ /* 0x001ea2000c1e1900 */
[----:B------:R-:W-:Y:S01]  /*1380*/  MOV R22, 0x0 ;  /* 0x0000000000167802 */ /* 0x000fe20000000f00 */
[----:B---3--:R-:W-:Y:S01]  /*1390*/  IMAD.U32 R4, RZ, RZ, UR4 ;  /* 0x00000004ff047e24 */ /* 0x008fe2000f8e00ff */
[----:B------:R-:W-:Y:S01]  /*13a0*/  MOV R7, UR39 ;  /* 0x0000002700077c02 */ /* 0x000fe20008000f00 */
[----:B------:R-:W-:Y:S01]  /*13b0*/  IMAD.U32 R5, RZ, RZ, UR5 ;  /* 0x00000005ff057e24 */ /* 0x000fe2000f8e00ff */
[----:B------:R0:W3:Y:S01]  /*13c0*/  LDC.64 R10, c[0x4][R22] ;  /* 0x01000000160a7b82 */ /* 0x0000e20000000a00 */
[----:B------:R-:W-:Y:S01]  /*13d0*/  IMAD.U32 R6, RZ, RZ, UR38 ;  /* 0x00000026ff067e24 */ /* 0x000fe2000f8e00ff */
[----:B--23--:R0:W-:Y:S06]  /*13e0*/  STL [R18], R3 ;  /* 0x0000000312007387 */ /* 0x00c1ec0000100800 */
[----:B------:R-:W-:-:S07]  /*13f0*/  LEPC R20, `(.L_x_32) ;  /* 0x000000001014794e */ /* 0x000fce0000000000 */
[----:B01----:R-:W-:Y:S05]  /*1400*/  CALL.ABS.NOINC R10 ;  /* 0x000000000a007343 */ /* 0x003fea0003c00000 */
.L_x_32:
        /* <DEDUP_REMOVED lines=8> */
[----:B------:R-:W-:Y:S01]  /*1490*/  MOV R6, UR38 ;  /* 0x0000002600067c02 */ /* 0x000fe20008000f00 */
[----:B------:R-:W-:Y:S02]  /*14a0*/  IMAD.U32 R7, RZ, RZ, UR39 ;  /* 0x00000027ff077e24 */ /* 0x000fe4000f8e00ff */
[----:B--2---:R-:W-:Y:S02]  /*14b0*/  IMAD.U32 R4, RZ, RZ, UR4 ;  /* 0x00000004ff047e24 */ /* 0x004fe4000f8e00ff */
[----:B------:R-:W-:Y:S01]  /*14c0*/  IMAD.U32 R5, RZ, RZ, UR5 ;  /* 0x00000005ff057e24 */ /* 0x000fe2000f8e00ff */
[----:B-1-3--:R0:W-:Y:S06]  /*14d0*/  STL [R18], R3 ;  /* 0x0000000312007387 */ /* 0x00a1ec0000100800 */
[----:B------:R-:W-:-:S07]  /*14e0*/  LEPC R20, `(.L_x_33) ;  /* 0x000000001014794e */ /* 0x000fce0000000000 */
[----:B0-----:R-:W-:Y:S05]  /*14f0*/  CALL.ABS.NOINC R8 ;  /* 0x0000000008007343 */ /* 0x001fea0003c00000 */
.L_x_33:
[----:B------:R-:W2:Y:S01]  /*1500*/  LDG.E R3, desc[UR36][R16.64+0x8] ;  /* 0x0000082410037981 */ /* 0x000ea2000c1e1900 */
[----:B------:R-:W-:Y:S01]  /*1510*/  MOV R22, 0x0 ;  /* 0x0000000000167802 */ /* 0x000fe20000000f00 */
[----:B------:R-:W0:Y:S01]  /*1520*/  LDCU.64 UR4, c[0x4][0x8] ;  /* 0x01000100ff0477ac */ /* 0x000e220008000a00 */
[----:B------:R-:W-:Y:S01]  /*1530*/  MOV R6, UR38 ;  /* 0x0000002600067c02 */ /* 0x000fe20008000f00 */
[----:B------:R-:W-:Y:S01]  /*1540*/  IMAD.U32 R7, RZ, RZ, UR39 ;  /* 0x00000027ff077e24 */ /* 0x000fe2000f8e00ff */
[----:B------:R1:W3:Y:S01]  /*1550*/  LDC.64 R8, c[0x4][R22] ;  /* 0x0100000016087b82 */ /* 0x0002e20000000a00 */
[----:B0-----:R-:W-:Y:S02]  /*1560*/  IMAD.U32 R4, RZ, RZ, UR4 ;  /* 0x00000004ff047e24 */ /* 0x001fe4000f8e00ff */
[----:B------:R-:W-:Y:S01]  /*1570*/  IMAD.U32 R5, RZ, RZ, UR5 ;  /* 0x00000005ff057e24 */ /* 0x000fe2000f8e00ff */
[----:B--23--:R1:W-:Y:S06]  /*1580*/  STL [R18], R3 ;  /* 0x0000000312007387 */ /* 0x00c3ec0000100800 */
[----:B------:R-:W-:-:S07]  /*1590*/  LEPC R20, `(.L_x_34) ;  /* 0x000000001014794e */ /* 0x000fce0000000000 */
[----:B-1----:R-:W-:Y:S05]  /*15a0*/  CALL.ABS.NOINC R8 ;  /* 0x0000000008007343 */ /* 0x002fea0003c00000 */
.L_x_34:
[----:B------:R-:W2:Y:S01]  /*15b0*/  LDG.E R17, desc[UR36][R16.64+0xc] ;  /* 0x00000c2410117981 */ /* 0x000ea2000c1e1900 */
[----:B------:R0:W1:Y:S01]  /*15c0*/  LDC.64 R8, c[0x4][R22] ;  /* 0x0100000016087b82 */ /* 0x0000620000000a00 */
[----:B------:R-:W3:Y:S01]  /*15d0*/  LDCU.64 UR4, c[0x4][0x8] ;  /* 0x01000100ff0477ac */ /* 0x000ee20008000a00 */
[----:B------:R-:W-:Y:S01]  /*15e0*/  MOV R6, UR38 ;  /* 0x0000002600067c02 */ /* 0x000fe20008000f00 */
[----:B------:R-:W-:Y:S02]  /*15f0*/  IMAD.U32 R7, RZ, RZ, UR39 ;  /* 0x00000027ff077e24 */ /* 0x000fe4000f8e00ff */
[----:B---3--:R-:W-:Y:S02]  /*1600*/  IMAD.U32 R4, RZ, RZ, UR4 ;  /* 0x00000004ff047e24 */ /* 0x008fe4000f8e00ff */
[----:B------:R-:W-:Y:S01]  /*1610*/  IMAD.U32 R5, RZ, RZ, UR5 ;  /* 0x00000005ff057e24 */ /* 0x000fe2000f8e00ff */
[----:B-12---:R0:W-:Y:S06]  /*1620*/  STL [R18], R17 ;  /* 0x0000001112007387 */ /* 0x0061ec0000100800 */
[----:B------:R-:W-:-:S07]  /*1630*/  LEPC R20, `(.L_x_35) ;  /* 0x000000001014794e */ /* 0x000fce0000000000 */
[----:B0-----:R-:W-:Y:S05]  /*1640*/  CALL.ABS.NOINC R8 ;  /* 0x0000000008007343 */ /* 0x001fea0003c00000 */
.L_x_35:
[----:B------:R-:W-:-:S07]  /*1650*/  VIADD R2, R2, 0x4 ;  /* 0x0000000402027836 */ /* 0x000fce0000000000 */
.L_x_31:
[----:B------:R-:W-:-:S09]  /*1660*/  UISETP.NE.AND UP0, UPT, UR40, URZ, UPT ;  /* 0x000000ff2800728c */ /* 0x000fd2000bf05270 */
[----:B------:R-:W-:Y:S05]  /*1670*/  BRA.U !UP0, `(.L_x_21) ;  /* 0x0000000108c87547 */ /* 0x000fea000b800000 */
[----:B------:R-:W2:Y:S01]  /*1680*/  LDC.64 R10, c[0x0][0x388] ;  /* 0x0000e200ff0a7b82 */ /* 0x000ea20000000a00 */
[----:B------:R-:W-:Y:S01]  /*1690*/  IMAD.IADD R3, R23, 0x1, R2 ;  /* 0x0000000117037824 */ /* 0x000fe200078e0202 */
[----:B------:R-:W-:Y:S01]  /*16a0*/  MOV R8, 0x0 ;  /* 0x0000000000087802 */ /* 0x000fe20000000f00 */
[----:B------:R-:W3:Y:S02]  /*16b0*/  LDCU.64 UR4, c[0x4][0x8] ;  /* 0x01000100ff0477ac */ /* 0x000ee40008000a00 */
[----:B--2---:R-:W-:-:S06]  /*16c0*/  IMAD.WIDE.U32 R10, R3, 0x4, R10 ;  /* 0x00000004030a7825 */ /* 0x004fcc00078e000a */
[----:B0-----:R-:W2:Y:S01]  /*16d0*/  LDG.E R11, desc[UR36][R10.64] ;  /* 0x000000240a0b7981 */ /* 0x001ea2000c1e1900 */
[----:B------:R-:W0:Y:S01]  /*16e0*/  LDC.64 R8, c[0x4][R8] ;  /* 0x0100000008087b82 */ /* 0x000e220000000a00 */
[----:B------:R-:W-:Y:S01]  /*16f0*/  MOV R16, UR40 ;  /* 0x0000002800107c02 */ /* 0x000fe20008000f00 */
[----:B---3--:R-:W-:Y:S01]  /*1700*/  IMAD.U32 R4, RZ, RZ, UR4 ;  /* 0x00000004ff047e24 */ /* 0x008fe2000f8e00ff */
[----:B------:R-:W-:Y:S01]  /*1710*/  MOV R7, UR39 ;  /* 0x0000002700077c02 */ /* 0x000fe20008000f00 */
[----:B------:R-:W-:Y:S01]  /*1720*/  IMAD.U32 R5, RZ, RZ, UR5 ;  /* 0x00000005ff057e24 */ /* 0x000fe2000f8e00ff */
[----:B------:R-:W-:Y:S01]  /*1730*/  ISETP.NE.AND P0, PT, R16, 0x1, PT ;  /* 0x000000011000780c */ /* 0x000fe20003f05270 */
[----:B------:R-:W-:-:S03]  /*1740*/  IMAD.U32 R6, RZ, RZ, UR38 ;  /* 0x00000026ff067e24 */ /* 0x000fc6000f8e00ff */
[----:B------:R-:W-:Y:S01]  /*1750*/  P2R R0, PR, RZ, 0x1 ;  /* 0x00000001ff007803 */ /* 0x000fe20000000000 */
[----:B0-2---:R2:W-:Y:S08]  /*1760*/  STL [R18], R11 ;  /* 0x0000000b12007387 */ /* 0x0055f00000100800 */
[----:B------:R-:W-:-:S07]  /*1770*/  LEPC R20, `(.L_x_36) ;  /* 0x000000001014794e */ /* 0x000fce0000000000 */
[----:B-12---:R-:W-:Y:S05]  /*1780*/  CALL.ABS.NOINC R8 ;  /* 0x0000000008007343 */ /* 0x006fea0003c00000 */
.L_x_36:
[----:B------:R-:W-:-:S13]  /*1790*/  ISETP.NE.AND P6, PT, R16, 0x1, PT ;  /* 0x000000011000780c */ /* 0x000fda0003fc5270 */
[----:B------:R-:W-:Y:S05]  /*17a0*/  @!P6 BRA `(.L_x_21) ;  /* 0x00000000007ce947 */ /* 0x000fea0003800000 */
[----:B------:R-:W0:Y:S01]  /*17b0*/  LDCU.64 UR4, c[0x0][0x388] ;  /* 0x00007100ff0477ac */ /* 0x000e220008000a00 */
[----:B------:R-:W-:-:S05]  /*17c0*/  IADD3 R2, P0, PT, R23, R2, RZ ;  /* 0x0000000217027210 */ /* 0x000fca0007f1e0ff */
[----:B------:R-:W-:Y:S01]  /*17d0*/  IMAD.X R3, RZ, RZ, RZ, P0 ;  /* 0x000000ffff037224 */ /* 0x000fe200000e06ff */
[----:B0-----:R-:W-:-:S04]  /*17e0*/  LEA R16, P0, R2, UR4, 0x2 ;  /* 0x0000000402107c11 */ /* 0x001fc8000f8010ff */
[----:B------:R-:W-:Y:S01]  /*17f0*/  LEA.HI.X R17, R2, UR5, R3, 0x2, P0 ;  /* 0x0000000502117c11 */ /* 0x000fe200080f1403 */
[----:B------:R-:W0:Y:S04]  /*1800*/  LDCU.64 UR4, c[0x4][0x8] ;  /* 0x01000100ff0477ac */ /* 0x000e280008000a00 */
[----:B------:R-:W2:Y:S01]  /*1810*/  LDG.E R9, desc[UR36][R16.64+0x4] ;  /* 0x0000042410097981 */ /* 0x000ea2000c1e1900 */
[----:B------:R-:W-:Y:S01]  /*1820*/  MOV R22, 0x0 ;  /* 0x0000000000167802 */ /* 0x000fe20000000f00 */
[----:B------:R-:W-:Y:S02]  /*1830*/  IMAD.U32 R23, RZ, RZ, UR40 ;  /* 0x00000028ff177e24 */ /* 0x000fe4000f8e00ff */
[----:B------:R-:W-:Y:S01]  /*1840*/  IMAD.U32 R6, RZ, RZ, UR38 ;  /* 0x00000026ff067e24 */ /* 0x000fe2000f8e00ff */
[----:B------:R1:W3:Y:S01]  /*1850*/  LDC.64 R2, c[0x4][R22] ;  /* 0x0100000016027b82 */ /* 0x0002e20000000a00 */
[----:B------:R-:W-:Y:S01]  /*1860*/  IMAD.U32 R7, RZ, RZ, UR39 ;  /* 0x00000027ff077e24 */ /* 0x000fe2000f8e00ff */
[----:B------:R-:W-:-:S04]  /*1870*/  ISETP.NE.AND P0, PT, R23, 0x2, PT ;  /* 0x000000021700780c */ /* 0x000fc80003f05270 */
[----:B------:R-:W-:Y:S01]  /*1880*/  P2R R0, PR, RZ, 0x1 ;  /* 0x00000001ff007803 */ /* 0x000fe20000000000 */
[----:B0-----:R-:W-:Y:S01]  /*1890*/  IMAD.U32 R4, RZ, RZ, UR4 ;  /* 0x00000004ff047e24 */ /* 0x001fe2000f8e00ff */
[----:B------:R-:W-:Y:S01]  /*18a0*/  MOV R5, UR5 ;  /* 0x0000000500057c02 */ /* 0x000fe20008000f00 */
[----:B--23--:R1:W-:Y:S06]  /*18b0*/  STL [R18], R9 ;  /* 0x0000000912007387 */ /* 0x00c3ec0000100800 */
[----:B------:R-:W-:-:S07]  /*18c0*/  LEPC R20, `(.L_x_37) ;  /* 0x000000001014794e */ /* 0x000fce0000000000 */
[----:B-1----:R-:W-:Y:S05]  /*18d0*/  CALL.ABS.NOINC R2 ;  /* 0x0000000002007343 */ /* 0x002fea0003c00000 */
.L_x_37:
[----:B------:R-:W-:-:S13]  /*18e0*/  ISETP.NE.AND P6, PT, R23, 0x2, PT ;  /* 0x000000021700780c */ /* 0x000fda0003fc5270 */
[----:B------:R-:W-:Y:S05]  /*18f0*/  @!P6 BRA `(.L_x_21) ;  /* 0x000000000028e947 */ /* 0x000fea0003800000 */
[----:B------:R-:W2:Y:S01]  /*1900*/  LDG.E R17, desc[UR36][R16.64+0x8] ;  /* 0x0000082410117981 */ /* 0x000ea2000c1e1900 */
[----:B------:R0:W1:Y:S01]  /*1910*/  LDC.64 R2, c[0x4][R22] ;  /* 0x0100000016027b82 */ /* 0x0000620000000a00 */
[----:B------:R-:W3:Y:S01]  /*1920*/  LDCU.64 UR4, c[0x4][0x8] ;  /* 0x01000100ff0477ac */ /* 0x000ee20008000a00 */
[----:B------:R-:W-:Y:S01]  /*1930*/  IMAD.U32 R6, RZ, RZ, UR38 ;  /* 0x00000026ff067e24 */ /* 0x000fe2000f8e00ff */
[----:B------:R-:W-:Y:S02]  /*1940*/  MOV R7, UR39 ;  /* 0x0000002700077c02 */ /* 0x000fe40008000f00 */
[----:B---3--:R-:W-:Y:S01]  /*1950*/  MOV R4, UR4 ;  /* 0x0000000400047c02 */ /* 0x008fe20008000f00 */
[----:B------:R-:W-:Y:S01]  /*1960*/  IMAD.U32 R5, RZ, RZ, UR5 ;  /* 0x00000005ff057e24 */ /* 0x000fe2000f8e00ff */
[----:B-12---:R0:W-:Y:S06]  /*1970*/  STL [R18], R17 ;  /* 0x0000001112007387 */ /* 0x0061ec0000100800 */
[----:B------:R-:W-:-:S07]  /*1980*/  LEPC R20, `(.L_x_21) ;  /* 0x000000001014794e */ /* 0x000fce0000000000 */
[----:B0-----:R-:W-:Y:S05]  /*1990*/  CALL.ABS.NOINC R2 ;  /* 0x0000000002007343 */ /* 0x001fea0003c00000 */
.L_x_21:
[----:B------:R-:W-:Y:S01]  /*19a0*/  MOV R0, 0x0 ;  /* 0x0000000000007802 */ /* 0x000fe20000000f00 */
[----:B------:R-:W2:Y:S01]  /*19b0*/  LDCU.64 UR4, c[0x4][0x10] ;  /* 0x01000200ff0477ac */ /* 0x000ea20008000a00 */
[----:B------:R-:W-:Y:S02]  /*19c0*/  CS2R R6, SRZ ;  /* 0x0000000000067805 */ /* 0x000fe4000001ff00 */
[----:B------:R3:W4:Y:S01]  /*19d0*/  LDC.64 R2, c[0x4][R0] ;  /* 0x0100000000027b82 */ /* 0x0007220000000a00 */
[----:B--2---:R-:W-:Y:S02]  /*19e0*/  IMAD.U32 R4, RZ, RZ, UR4 ;  /* 0x00000004ff047e24 */ /* 0x004fe4000f8e00ff */
[----:B---3--:R-:W-:-:S07]  /*19f0*/  IMAD.U32 R5, RZ, RZ, UR5 ;  /* 0x00000005ff057e24 */ /* 0x008fce000f8e00ff */
[----:B------:R-:W-:-:S07]  /*1a00*/  LEPC R20, `(.L_x_38) ;  /* 0x000000001014794e */ /* 0x000fce0000000000 */
[----:B01--4-:R-:W-:Y:S05]  /*1a10*/  CALL.ABS.NOINC R2 ;  /* 0x0000000002007343 */ /* 0x013fea0003c00000 */
.L_x_38:
[----:B------:R-:W0:Y:S01]  /*1a20*/  LDCU UR4, c[0x0][0x384] ;  /* 0x00007080ff0477ac */ /* 0x000e220008000800 */
[----:B------:R-:W-:-:S04]  /*1a30*/  IADD3 R19, PT, PT, R19, 0x1, RZ ;  /* 0x0000000113137810 */ /* 0x000fc80007ffe0ff */
[----:B0-----:R-:W-:-:S13]  /*1a40*/  ISETP.NE.AND P0, PT, R19, UR4, PT ;  /* 0x0000000413007c0c */ /* 0x001fda000bf05270 */
[----:B------:R-:W-:Y:S05]  /*1a50*/  @P0 BRA `(.L_x_39) ;  /* 0xffffffe400bc0947 */ /* 0x000fea000383ffff */
[----:B------:R-:W-:Y:S05]  /*1a60*/  BSYNC.RECONVERGENT B7 ;  /* 0x0000000000077941 */ /* 0x000fea0003800200 */
.L_x_2:
[----:B------:R-:W-:Y:S05]  /*1a70*/  BRA `(.L_x_40) ;  /* 0x0000000000e47947 */ /* 0x000fea0003800000 */
.L_x_1:
[----:B------:R-:W-:Y:S02]  /*1a80*/  UISETP.GE.U32.AND UP0, UPT, UR36, 0x4, UPT ;  /* 0x000000042400788c */ /* 0x000fe4000bf06070 */
[----:B------:R-:W-:-:S07]  /*1a90*/  ULOP3.LUT UR37, UR36, 0x3, URZ, 0xc0, !UPT ;  /* 0x0000000324257892 */ /* 0x000fce000f8ec0ff */
[----:B------:R-:W-:Y:S05]  /*1aa0*/  BRA.U !UP0, `(.L_x_41) ;  /* 0x0000000108987547 */ /* 0x000fea000b800000 */
[----:B------:R-:W-:Y:S01]  /*1ab0*/  BSSY.RECONVERGENT B6, `(.L_x_41) ;  /* 0x0000025000067945 */ /* 0x000fe20003800200 */
[----:B------:R-:W-:Y:S01]  /*1ac0*/  IMAD.MOV.U32 R16, RZ, RZ, RZ ;  /* 0x000000ffff107224 */ /* 0x000fe200078e00ff */
[----:B------:R-:W-:-:S12]  /*1ad0*/  ULOP3.LUT UR36, UR36, 0x7ffffffc, URZ, 0xc0, !UPT ;  /* 0x7ffffffc24247892 */ /* 0x000fd8000f8ec0ff */
.L_x_46:
[----:B------:R-:W-:Y:S01]  /*1ae0*/  MOV R2, 0x0 ;  /* 0x0000000000027802 */ /* 0x000fe20000000f00 */
[----:B------:R-:W0:Y:S01]  /*1af0*/  LDCU.64 UR4, c[0x4][0x10] ;  /* 0x01000200ff0477ac */ /* 0x000e220008000a00 */
[----:B------:R-:W-:Y:S01]  /*1b00*/  VIADD R16, R16, 0x4 ;  /* 0x0000000410107836 */ /* 0x000fe20000000000 */
[----:B------:R-:W-:Y:S01]  /*1b10*/  CS2R R6, SRZ ;  /* 0x0000000000067805 */ /* 0x000fe2000001ff00 */
[----:B------:R1:W2:Y:S03]  /*1b20*/  LDC.64 R8, c[0x4][R2] ;  /* 0x0100000002087b82 */ /* 0x0002a60000000a00 */
[----:B------:R-:W-:-:S04]  /*1b30*/  ISETP.NE.AND P0, PT, R16, UR36, PT ;  /* 0x0000002410007c0c */ /* 0x000fc8000bf05270 */
[----:B------:R-:W-:Y:S02]  /*1b40*/  P2R R17, PR, RZ, 0x1 ;  /* 0x00000001ff117803 */ /* 0x000fe40000000000 */
[----:B0-----:R-:W-:Y:S01]  /*1b50*/  MOV R4, UR4 ;  /* 0x0000000400047c02 */ /* 0x001fe20008000f00 */
[----:B-1----:R-:W-:-:S07]  /*1b60*/  IMAD.U32 R5, RZ, RZ, UR5 ;  /* 0x00000005ff057e24 */ /* 0x002fce000f8e00ff */
[----:B------:R-:W-:-:S07]  /*1b70*/  LEPC R20, `(.L_x_42) ;  /* 0x000000001014794e */ /* 0x000fce0000000000 */
[----:B--2---:R-:W-:Y:S05]  /*1b80*/  CALL.ABS.NOINC R8 ;  /* 0x0000000008007343 */ /* 0x004fea0003c00000 */
.L_x_42:
[----:B------:R0:W1:Y:S01]  /*1b90*/  LDC.64 R8, c[0x4][R2] ;  /* 0x0100000002087b82 */ /* 0x0000620000000a00 */
[----:B------:R-:W2:Y:S01]  /*1ba0*/  LDCU.64 UR4, c[0x4][0x10] ;  /* 0x01000200ff0477ac */ /* 0x000ea20008000a00 */
[----:B------:R-:W-:Y:S01]  /*1bb0*/  CS2R R6, SRZ ;  /* 0x0000000000067805 */ /* 0x000fe2000001ff00 */
[----:B--2---:R-:W-:Y:S01]  /*1bc0*/  IMAD.U32 R4, RZ, RZ, UR4 ;  /* 0x00000004ff047e24 */ /* 0x004fe2000f8e00ff */
[----:B0-----:R-:W-:-:S07]  /*1bd0*/  MOV R5, UR5 ;  /* 0x0000000500057c02 */ /* 0x001fce0008000f00 */
[----:B------:R-:W-:-:S07]  /*1be0*/  LEPC R20, `(.L_x_43) ;  /* 0x000000001014794e */ /* 0x000fce0000000000 */
[----:B-1----:R-:W-:Y:S05]  /*1bf0*/  CALL.ABS.NOINC R8 ;  /* 0x0000000008007343 */ /* 0x002fea0003c00000 */
.L_x_43:
[----:B------:R0:W1:Y:S01]  /*1c00*/  LDC.64 R8, c[0x4][R2] ;  /* 0x0100000002087b82 */ /* 0x0000620000000a00 */
[----:B------:R-:W2:Y:S01]  /*1c10*/  LDCU.64 UR4, c[0x4][0x10] ;  /* 0x01000200ff0477ac */ /* 0x000ea20008000a00 */
[----:B------:R-:W-:Y:S01]  /*1c20*/  CS2R R6, SRZ ;  /* 0x0000000000067805 */ /* 0x000fe2000001ff00 */
[----:B--2---:R-:W-:Y:S02]  /*1c30*/  IMAD.U32 R4, RZ, RZ, UR4 ;  /* 0x00000004ff047e24 */ /* 0x004fe4000f8e00ff */
[----:B0-----:R-:W-:-:S07]  /*1c40*/  IMAD.U32 R5, RZ, RZ, UR5 ;  /* 0x00000005ff057e24 */ /* 0x001fce000f8e00ff */
[----:B------:R-:W-:-:S07]  /*1c50*/  LEPC R20, `(.L_x_44) ;  /* 0x000000001014794e */ /* 0x000fce0000000000 */
[----:B-1----:R-:W-:Y:S05]  /*1c60*/  CALL.ABS.NOINC R8 ;  /* 0x0000000008007343 */ /* 0x002fea0003c00000 */
.L_x_44:
[----:B------:R-:W0:Y:S01]  /*1c70*/  LDC.64 R2, c[0x4][R2] ;  /* 0x0100000002027b82 */ /* 0x000e220000000a00 */
[----:B------:R-:W1:Y:S01]  /*1c80*/  LDCU.64 UR4, c[0x4][0x10] ;  /* 0x01000200ff0477ac */ /* 0x000e620008000a00 */
[----:B------:R-:W-:Y:S02]  /*1c90*/  CS2R R6, SRZ ;  /* 0x0000000000067805 */ /* 0x000fe4000001ff00 */
[----:B-1----:R-:W-:Y:S01]  /*1ca0*/  MOV R4, UR4 ;  /* 0x0000000400047c02 */ /* 0x002fe20008000f00 */
[----:B------:R-:W-:-:S07]  /*1cb0*/  IMAD.U32 R5, RZ, RZ, UR5 ;  /* 0x00000005ff057e24 */ /* 0x000fce000f8e00ff */
[----:B------:R-:W-:-:S07]  /*1cc0*/  LEPC R20, `(.L_x_45) ;  /* 0x000000001014794e */ /* 0x000fce0000000000 */
[----:B0-----:R-:W-:Y:S05]  /*1cd0*/  CALL.ABS.NOINC R2 ;  /* 0x0000000002007343 */ /* 0x001fea0003c00000 */
.L_x_45:
[----:B------:R-:W-:-:S13]  /*1ce0*/  ISETP.NE.AND P6, PT, R17, RZ, PT ;  /* 0x000000ff1100720c */ /* 0x000fda0003fc5270 */
[----:B------:R-:W-:Y:S05]  /*1cf0*/  @P6 BRA `(.L_x_46) ;  /* 0xfffffffc00786947 */ /* 0x000fea000383ffff */
[----:B------:R-:W-:Y:S05]  /*1d00*/  BSYNC.RECONVERGENT B6 ;  /* 0x0000000000067941 */ /* 0x000fea0003800200 */
.L_x_41:
[----:B------:R-:W-:-:S09]  /*1d10*/  UISETP.NE.AND UP0, UPT, UR37, URZ, UPT ;  /* 0x000000ff2500728c */ /* 0x000fd2000bf05270 */
[----:B------:R-:W-:Y:S05]  /*1d20*/  BRA.U !UP0, `(.L_x_40) ;  /* 0x0000000108387547 */ /* 0x000fea000b800000 */
[----:B------:R-:W-:-:S07]  /*1d30*/  IMAD.MOV.U32 R16, RZ, RZ, RZ ;  /* 0x000000ffff107224 */ /* 0x000fce00078e00ff */
.L_x_48:
[----:B------:R-:W0:Y:S01]  /*1d40*/  LDCU.64 UR4, c[0x4][0x10] ;  /* 0x01000200ff0477ac */ /* 0x000e220008000a00 */
[----:B------:R-:W-:Y:S02]  /*1d50*/  IADD3 R16, PT, PT, R16, 0x1, RZ ;  /* 0x0000000110107810 */ /* 0x000fe40007ffe0ff */
[----:B------:R-:W-:Y:S02]  /*1d60*/  CS2R R6, SRZ ;  /* 0x0000000000067805 */ /* 0x000fe4000001ff00 */
[----:B------:R-:W-:Y:S02]  /*1d70*/  MOV R0, 0x0 ;  /* 0x0000000000007802 */ /* 0x000fe40000000f00 */
[----:B------:R-:W-:Y:S02]  /*1d80*/  ISETP.NE.AND P0, PT, R16, UR37, PT ;  /* 0x0000002510007c0c */ /* 0x000fe4000bf05270 */
[----:B------:R1:W2:Y:S02]  /*1d90*/  LDC.64 R2, c[0x4][R0] ;  /* 0x0100000000027b82 */ /* 0x0002a40000000a00 */
[----:B-1----:R-:W-:Y:S01]  /*1da0*/  P2R R0, PR, RZ, 0x1 ;  /* 0x00000001ff007803 */ /* 0x002fe20000000000 */
[----:B0-----:R-:W-:-:S02]  /*1db0*/  IMAD.U32 R4, RZ, RZ, UR4 ;  /* 0x00000004ff047e24 */ /* 0x001fc4000f8e00ff */
[----:B------:R-:W-:-:S07]  /*1dc0*/  IMAD.U32 R5, RZ, RZ, UR5 ;  /* 0x00000005ff057e24 */ /* 0x000fce000f8e00ff */
[----:B------:R-:W-:-:S07]  /*1dd0*/  LEPC R20, `(.L_x_47) ;  /* 0x000000001014794e */ /* 0x000fce0000000000 */
[----:B--2---:R-:W-:Y:S05]  /*1de0*/  CALL.ABS.NOINC R2 ;  /* 0x0000000002007343 */ /* 0x004fea0003c00000 */
.L_x_47:
[----:B------:R-:W-:-:S13]  /*1df0*/  ISETP.NE.AND P6, PT, R16, UR37, PT ;  /* 0x0000002510007c0c */ /* 0x000fda000bfc5270 */
[----:B------:R-:W-:Y:S05]  /*1e00*/  @P6 BRA `(.L_x_48) ;  /* 0xfffffffc00cc6947 */ /* 0x000fea000383ffff */
.L_x_40:
[----:B------:R-:W-:Y:S05]  /*1e10*/  BSYNC.RECONVERGENT B8 ;  /* 0x0000000000087941 */ /* 0x000fea0003800200 */
.L_x_0:
[----:B------:R-:W-:Y:S01]  /*1e20*/  MOV R0, 0x0 ;  /* 0x0000000000007802 */ /* 0x000fe20000000f00 */
[----:B------:R-:W0:Y:S01]  /*1e30*/  LDCU.64 UR4, c[0x4][0x10] ;  /* 0x01000200ff0477ac */ /* 0x000e220008000a00 */
[----:B------:R-:W-:Y:S02]  /*1e40*/  CS2R R6, SRZ ;  /* 0x0000000000067805 */ /* 0x000fe4000001ff00 */
[----:B------:R1:W2:Y:S01]  /*1e50*/  LDC.64 R2, c[0x4][R0] ;  /* 0x0100000000027b82 */ /* 0x0002a20000000a00 */
[----:B0-----:R-:W-:Y:S01]  /*1e60*/  MOV R4, UR4 ;  /* 0x0000000400047c02 */ /* 0x001fe20008000f00 */
[----:B-1----:R-:W-:-:S07]  /*1e70*/  IMAD.U32 R5, RZ, RZ, UR5 ;  /* 0x00000005ff057e24 */ /* 0x002fce000f8e00ff */
[----:B------:R-:W-:-:S07]  /*1e80*/  LEPC R20, `(.L_x_49) ;  /* 0x000000001014794e */ /* 0x000fce0000000000 */
[----:B--2---:R-:W-:Y:S05]  /*1e90*/  CALL.ABS.NOINC R2 ;  /* 0x0000000002007343 */ /* 0x004fea0003c00000 */
.L_x_49:
[----:B------:R-:W-:Y:S05]  /*1ea0*/  EXIT ;  /* 0x000000000000794d */ /* 0x000fea0003800000 */
.L_x_50:
[----:B------:R-:W-:-:S00]  /*1eb0*/  BRA `(.L_x_50) ;  /* 0xfffffffc00fc7947 */ /* 0x000fc0000383ffff */
[----:B------:R-:W-:-:S00]  /*1ec0*/  NOP ;  /* 0x0000000000007918 */ /* 0x000fc00000000000 */
        /* <DEDUP_REMOVED lines=11> */
.L_x_52:


//--------------------- .text._Z10matrix_subiPiS_ --------------------------
	.section	.text._Z10matrix_subiPiS_,"ax",@progbits
	.align	128
        .global         _Z10matrix_subiPiS_
        .type           _Z10matrix_subiPiS_,@function
        .size           _Z10matrix_subiPiS_,(.L_x_53 - _Z10matrix_subiPiS_)
        .other          _Z10matrix_subiPiS_,@"STO_CUDA_ENTRY STV_DEFAULT"
_Z10matrix_subiPiS_:
.text._Z10matrix_subiPiS_:
[----:B------:R-:W-:Y:S01]  /*0000*/  LDC R1, c[0x0][0x37c] ;  /* 0x0000df00ff017b82 */ /* 0x000fe20000000800 */
[----:B------:R-:W0:Y:S07]  /*0010*/  S2R R7, SR_TID.X ;  /* 0x0000000000077919 */ /* 0x000e2e0000002100 */
[----:B------:R-:W0:Y:S01]  /*0020*/  S2UR UR4, SR_CTAID.X ;  /* 0x00000000000479c3 */ /* 0x000e220000002500 */
[----:B------:R-:W1:Y:S07]  /*0030*/  LDCU UR5, c[0x0][0x380] ;  /* 0x00007000ff0577ac */ /* 0x000e6e0008000800 */
[----:B------:R-:W0:Y:S02]  /*0040*/  LDC R0, c[0x0][0x360] ;  /* 0x0000d800ff007b82 */ /* 0x000e240000000800 */
[----:B0-----:R-:W-:-:S05]  /*0050*/  IMAD R7, R0, UR4, R7 ;  /* 0x0000000400077c24 */ /* 0x001fca000f8e0207 */
[----:B-1----:R-:W-:-:S13]  /*0060*/  ISETP.GE.AND P0, PT, R7, UR5, PT ;  /* 0x0000000507007c0c */ /* 0x002fda000bf06270 */
[----:B------:R-:W-:Y:S05]  /*0070*/  @P0 EXIT ;  /* 0x000000000000094d */ /* 0x000fea0003800000 */
[----:B------:R-:W0:Y:S01]  /*0080*/  LDC.64 R2, c[0x0][0x390] ;  /* 0x0000e400ff027b82 */ /* 0x000e220000000a00 */
[----:B------:R-:W1:Y:S07]  /*0090*/  LDCU.64 UR4, c[0x0][0x358] ;  /* 0x00006b00ff0477ac */ /* 0x000e6e0008000a00 */
[----:B------:R-:W2:Y:S01]  /*00a0*/  LDC.64 R4, c[0x0][0x388] ;  /* 0x0000e200ff047b82 */ /* 0x000ea20000000a00 */
[----:B0-----:R-:W-:-:S06]  /*00b0*/  IMAD.WIDE R2, R7, 0x4, R2 ;  /* 0x0000000407027825 */ /* 0x001fcc00078e0202 */
[----:B-1----:R-:W3:Y:S01]  /*00c0*/  LDG.E R2, desc[UR4][R2.64] ;  /* 0x0000000402027981 */ /* 0x002ee2000c1e1900 */
[----:B--2---:R-:W-:-:S05]  /*00d0*/  IMAD.WIDE R4, R7, 0x4, R4 ;  /* 0x0000000407047825 */ /* 0x004fca00078e0204 */
[----:B------:R-:W3:Y:S02]  /*00e0*/  LDG.E R7, desc[UR4][R4.64] ;  /* 0x0000000404077981 */ /* 0x000ee4000c1e1900 */
[----:B---3--:R-:W-:-:S05]  /*00f0*/  VIADDMNMX R7, R7, -R2, RZ, !PT ;  /* 0x8000000207077246 */ /* 0x008fca00078001ff */
[----:B------:R-:W-:Y:S01]  /*0100*/  STG.E desc[UR4][R4.64], R7 ;  /* 0x0000000704007986 */ /* 0x000fe2000c101904 */
[----:B------:R-:W-:Y:S05]  /*0110*/  EXIT ;  /* 0x000000000000794d */ /* 0x000fea0003800000 */
.L_x_51:
        /* <DEDUP_REMOVED lines=14> */
.L_x_53:


//--------------------- .nv.global.init           --------------------------
	.section	.nv.global.init,"aw",@progbits
.nv.global.init:
	.type		$str$1,@object
	.size		$str$1,($str - $str$1)
$str$1:
        /*0000*/ 	.byte	0x0a, 0x00
	.type		$str,@object
	.size		$str,(.L_0 - $str)
$str:
        /*0002*/ 	.byte	0x25, 0x69, 0x20, 0x00
.L_0:


//--------------------- .nv.shared.reserved.0     --------------------------
	.section	.nv.shared.reserved.0,"aw",@nobits
	.weak		__nv_reservedSMEM_offset_0_alias
	.size		__nv_reservedSMEM_offset_0_alias, 0, 64
	.other		__nv_reservedSMEM_offset_0_alias,@"STO_CUDA_RESERVED_SHARED STV_DEFAULT"
__nv_reservedSMEM_offset_0_alias:
	.zero		0
	.zero		64


//--------------------- .nv.constant0._Z7print_miiPi --------------------------
	.section	.nv.constant0._Z7print_miiPi,"a",@progbits
	.sectionflags	@""
	.align	4
.nv.constant0._Z7print_miiPi:
	.zero		912


//--------------------- .nv.constant0._Z10matrix_subiPiS_ --------------------------
	.section	.nv.constant0._Z10matrix_subiPiS_,"a",@progbits
	.sectionflags	@""
	.align	4
.nv.constant0._Z10matrix_subiPiS_:
	.zero		920


//--------------------- SYMBOLS --------------------------

	.type		.nv.reservedSmem.offset0,@object
	.size		.nv.reservedSmem.offset0,0x4
	.type		vprintf,@function
